//
// Generated by NVIDIA NVVM Compiler
//
// Compiler Build ID: CL-36424714
// Cuda compilation tools, release 13.0, V13.0.88
// Based on NVVM 20.0.0
//

.version 9.0
.target sm_100
.address_size 64

	// .globl	_Z9cuda_gemmIiLj256ELj1ELj1ELj4096ELj64ELj64ELj128ELj0ELj1EEvjjjPKT_S2_PS0_jjj
// _ZZ9cuda_gemmIiLj256ELj1ELj1ELj4096ELj64ELj64ELj128ELj0ELj1EEvjjjPKT_S2_PS0_jjjE11kron_fac_sh has been demoted
// _ZZ9cuda_gemmIiLj256ELj1ELj1ELj4096ELj64ELj64ELj128ELj0ELj1EEvjjjPKT_S2_PS0_jjjE3Ash has been demoted
// _ZZ9cuda_gemmIiLj256ELj1ELj1ELj4096ELj64ELj64ELj128ELj1ELj1EEvjjjPKT_S2_PS0_jjjE11kron_fac_sh has been demoted
// _ZZ9cuda_gemmIiLj256ELj1ELj1ELj4096ELj64ELj64ELj128ELj1ELj1EEvjjjPKT_S2_PS0_jjjE3Ash has been demoted

.visible .entry _Z9cuda_gemmIiLj256ELj1ELj1ELj4096ELj64ELj64ELj128ELj0ELj1EEvjjjPKT_S2_PS0_jjj(
	.param .u32 _Z9cuda_gemmIiLj256ELj1ELj1ELj4096ELj64ELj64ELj128ELj0ELj1EEvjjjPKT_S2_PS0_jjj_param_0,
	.param .u32 _Z9cuda_gemmIiLj256ELj1ELj1ELj4096ELj64ELj64ELj128ELj0ELj1EEvjjjPKT_S2_PS0_jjj_param_1,
	.param .u32 _Z9cuda_gemmIiLj256ELj1ELj1ELj4096ELj64ELj64ELj128ELj0ELj1EEvjjjPKT_S2_PS0_jjj_param_2,
	.param .u64 .ptr .align 1 _Z9cuda_gemmIiLj256ELj1ELj1ELj4096ELj64ELj64ELj128ELj0ELj1EEvjjjPKT_S2_PS0_jjj_param_3,
	.param .u64 .ptr .align 1 _Z9cuda_gemmIiLj256ELj1ELj1ELj4096ELj64ELj64ELj128ELj0ELj1EEvjjjPKT_S2_PS0_jjj_param_4,
	.param .u64 .ptr .align 1 _Z9cuda_gemmIiLj256ELj1ELj1ELj4096ELj64ELj64ELj128ELj0ELj1EEvjjjPKT_S2_PS0_jjj_param_5,
	.param .u32 _Z9cuda_gemmIiLj256ELj1ELj1ELj4096ELj64ELj64ELj128ELj0ELj1EEvjjjPKT_S2_PS0_jjj_param_6,
	.param .u32 _Z9cuda_gemmIiLj256ELj1ELj1ELj4096ELj64ELj64ELj128ELj0ELj1EEvjjjPKT_S2_PS0_jjj_param_7,
	.param .u32 _Z9cuda_gemmIiLj256ELj1ELj1ELj4096ELj64ELj64ELj128ELj0ELj1EEvjjjPKT_S2_PS0_jjj_param_8
)
.maxntid 256
{
	.reg .pred 	%p<17>;
	.reg .b16 	%rs<5>;
	.reg .b32 	%r<346>;
	.reg .b64 	%rd<31>;
	// demoted variable
	.shared .align 4 .b8 _ZZ9cuda_gemmIiLj256ELj1ELj1ELj4096ELj64ELj64ELj128ELj0ELj1EEvjjjPKT_S2_PS0_jjjE11kron_fac_sh[8448];
	// demoted variable
	.shared .align 4 .b8 _ZZ9cuda_gemmIiLj256ELj1ELj1ELj4096ELj64ELj64ELj128ELj0ELj1EEvjjjPKT_S2_PS0_jjjE3Ash[8192];
	ld.param.u32 	%r110, [_Z9cuda_gemmIiLj256ELj1ELj1ELj4096ELj64ELj64ELj128ELj0ELj1EEvjjjPKT_S2_PS0_jjj_param_2];
	ld.param.u64 	%rd5, [_Z9cuda_gemmIiLj256ELj1ELj1ELj4096ELj64ELj64ELj128ELj0ELj1EEvjjjPKT_S2_PS0_jjj_param_3];
	ld.param.u64 	%rd4, [_Z9cuda_gemmIiLj256ELj1ELj1ELj4096ELj64ELj64ELj128ELj0ELj1EEvjjjPKT_S2_PS0_jjj_param_4];
	ld.param.u64 	%rd6, [_Z9cuda_gemmIiLj256ELj1ELj1ELj4096ELj64ELj64ELj128ELj0ELj1EEvjjjPKT_S2_PS0_jjj_param_5];
	cvta.to.global.u64 	%rd1, %rd5;
	cvta.to.global.u64 	%rd2, %rd6;
	mov.u32 	%r1, %tid.x;
	shr.u32 	%r111, %r1, 2;
	and.b32  	%r2, %r111, 60;
	shl.b32 	%r3, %r1, 2;
	and.b32  	%r4, %r3, 60;
	mov.u32 	%r5, %ctaid.y;
	mov.u32 	%r112, %nctaid.y;
	setp.ge.u32 	%p2, %r5, %r112;
	@%p2 bra 	$L__BB0_23;
	mov.u32 	%r114, %ctaid.z;
	mov.u32 	%r115, %ctaid.x;
	shl.b32 	%r116, %r115, 12;
	shl.b32 	%r6, %r114, 6;
	add.s32 	%r117, %r6, %r116;
	mov.u32 	%r118, %ntid.x;
	shl.b32 	%r7, %r118, 2;
	shr.u32 	%r8, %r118, 4;
	mad.lo.s32 	%r9, %r5, %r110, %r117;
	add.s32 	%r10, %r3, %r7;
	cvt.u16.u32 	%rs2, %r10;
	sub.s16 	%rs3, 2047, %rs2;
	cvt.u16.u32 	%rs4, %r7;
	div.u16 	%rs1, %rs3, %rs4;
	cvt.u32.u16 	%r119, %rs1;
	and.b32  	%r11, %r119, 3;
	shl.b32 	%r120, %r1, 3;
	and.b32  	%r121, %r120, 1984;
	and.b32  	%r122, %r3, 28;
	or.b32  	%r12, %r122, %r121;
	shl.b32 	%r123, %r3, 2;
	mov.u32 	%r124, _ZZ9cuda_gemmIiLj256ELj1ELj1ELj4096ELj64ELj64ELj128ELj0ELj1EEvjjjPKT_S2_PS0_jjjE3Ash;
	add.s32 	%r13, %r124, %r123;
	shl.b32 	%r18, %r118, 4;
	add.s32 	%r14, %r13, %r18;
	add.s32 	%r15, %r10, %r7;
	mov.u32 	%r125, _ZZ9cuda_gemmIiLj256ELj1ELj1ELj4096ELj64ELj64ELj128ELj0ELj1EEvjjjPKT_S2_PS0_jjjE11kron_fac_sh;
	mad.lo.s32 	%r16, %r2, 132, %r125;
	mul.lo.s32 	%r17, %r118, 12;
	shl.b32 	%r19, %r118, 5;
	shl.b32 	%r20, %r118, 3;
	mul.lo.s32 	%r21, %r118, 48;
	shl.b32 	%r22, %r118, 6;
	cvta.to.global.u64 	%rd3, %rd4;
	mov.pred 	%p16, -1;
	mov.b32 	%r301, 0;
	mov.u32 	%r302, %r301;
	mov.u32 	%r303, %r301;
	mov.u32 	%r304, %r301;
	mov.u32 	%r305, %r301;
	mov.u32 	%r306, %r301;
	mov.u32 	%r307, %r301;
	mov.u32 	%r308, %r301;
	mov.u32 	%r309, %r301;
	mov.u32 	%r310, %r301;
	mov.u32 	%r311, %r301;
	mov.u32 	%r312, %r301;
	mov.u32 	%r313, %r301;
	mov.u32 	%r314, %r301;
	mov.u32 	%r315, %r301;
	mov.u32 	%r316, %r301;
	mov.u32 	%r317, %r301;
$L__BB0_2:
	mov.pred 	%p1, %p16;
	setp.eq.s32 	%p4, %r11, 2;
	add.s32 	%r40, %r9, %r317;
	mov.u32 	%r318, %r3;
	@%p4 bra 	$L__BB0_6;
	setp.eq.s32 	%p5, %r11, 3;
	add.s32 	%r126, %r40, %r12;
	mul.wide.u32 	%rd7, %r126, 4;
	add.s64 	%rd8, %rd1, %rd7;
	ld.global.nc.v4.u32 	{%r127, %r128, %r129, %r130}, [%rd8];
	st.shared.v4.u32 	[%r13], {%r127, %r128, %r129, %r130};
	mov.u32 	%r318, %r10;
	@%p5 bra 	$L__BB0_6;
	setp.eq.s32 	%p6, %r11, 0;
	and.b32  	%r131, %r10, 28;
	shl.b32 	%r132, %r10, 1;
	and.b32  	%r133, %r132, 4032;
	or.b32  	%r134, %r131, %r133;
	add.s32 	%r135, %r40, %r134;
	mul.wide.u32 	%rd9, %r135, 4;
	add.s64 	%rd10, %rd1, %rd9;
	ld.global.nc.v4.u32 	{%r136, %r137, %r138, %r139}, [%rd10];
	st.shared.v4.u32 	[%r14], {%r136, %r137, %r138, %r139};
	mov.u32 	%r318, %r15;
	@%p6 bra 	$L__BB0_6;
	add.s32 	%r318, %r15, %r7;
	and.b32  	%r140, %r15, 28;
	shl.b32 	%r141, %r15, 1;
	and.b32  	%r142, %r141, 4032;
	or.b32  	%r143, %r140, %r142;
	add.s32 	%r144, %r40, %r143;
	mul.wide.u32 	%rd11, %r144, 4;
	add.s64 	%rd12, %rd1, %rd11;
	ld.global.nc.v4.u32 	{%r145, %r146, %r147, %r148}, [%rd12];
	shl.b32 	%r149, %r7, 2;
	add.s32 	%r150, %r14, %r149;
	st.shared.v4.u32 	[%r150], {%r145, %r146, %r147, %r148};
$L__BB0_6:
	setp.lt.u16 	%p7, %rs1, 2;
	@%p7 bra 	$L__BB0_9;
	add.s32 	%r326, %r17, %r318;
	shl.b32 	%r319, %r318, 1;
	mov.u32 	%r151, %ntid.x;
	mad.lo.s32 	%r325, %r151, 24, %r319;
	add.s32 	%r324, %r20, %r318;
	add.s32 	%r323, %r18, %r319;
	add.s32 	%r322, %r7, %r318;
	add.s32 	%r321, %r20, %r319;
	shl.b32 	%r152, %r318, 2;
	mov.u32 	%r153, _ZZ9cuda_gemmIiLj256ELj1ELj1ELj4096ELj64ELj64ELj128ELj0ELj1EEvjjjPKT_S2_PS0_jjjE3Ash;
	add.s32 	%r320, %r153, %r152;
$L__BB0_8:
	and.b32  	%r154, %r319, 4032;
	and.b32  	%r155, %r318, 28;
	add.s32 	%r156, %r40, %r155;
	add.s32 	%r157, %r156, %r154;
	mul.wide.u32 	%rd13, %r157, 4;
	add.s64 	%rd14, %rd1, %rd13;
	ld.global.nc.v4.u32 	{%r158, %r159, %r160, %r161}, [%rd14];
	st.shared.v4.u32 	[%r320], {%r158, %r159, %r160, %r161};
	add.s32 	%r162, %r318, %r7;
	and.b32  	%r163, %r321, 4032;
	and.b32  	%r164, %r322, 28;
	add.s32 	%r165, %r40, %r164;
	add.s32 	%r166, %r165, %r163;
	mul.wide.u32 	%rd15, %r166, 4;
	add.s64 	%rd16, %rd1, %rd15;
	ld.global.nc.v4.u32 	{%r167, %r168, %r169, %r170}, [%rd16];
	add.s32 	%r171, %r320, %r18;
	st.shared.v4.u32 	[%r171], {%r167, %r168, %r169, %r170};
	add.s32 	%r172, %r162, %r7;
	and.b32  	%r173, %r323, 4032;
	and.b32  	%r174, %r324, 28;
	add.s32 	%r175, %r40, %r174;
	add.s32 	%r176, %r175, %r173;
	mul.wide.u32 	%rd17, %r176, 4;
	add.s64 	%rd18, %rd1, %rd17;
	ld.global.nc.v4.u32 	{%r177, %r178, %r179, %r180}, [%rd18];
	add.s32 	%r181, %r320, %r19;
	st.shared.v4.u32 	[%r181], {%r177, %r178, %r179, %r180};
	add.s32 	%r182, %r172, %r7;
	and.b32  	%r183, %r325, 4032;
	and.b32  	%r184, %r326, 28;
	add.s32 	%r185, %r40, %r184;
	add.s32 	%r186, %r185, %r183;
	mul.wide.u32 	%rd19, %r186, 4;
	add.s64 	%rd20, %rd1, %rd19;
	ld.global.nc.v4.u32 	{%r187, %r188, %r189, %r190}, [%rd20];
	add.s32 	%r191, %r320, %r21;
	st.shared.v4.u32 	[%r191], {%r187, %r188, %r189, %r190};
	add.s32 	%r318, %r182, %r7;
	add.s32 	%r326, %r326, %r18;
	add.s32 	%r325, %r325, %r19;
	add.s32 	%r324, %r324, %r18;
	add.s32 	%r323, %r323, %r19;
	add.s32 	%r322, %r322, %r18;
	add.s32 	%r321, %r321, %r19;
	add.s32 	%r320, %r320, %r22;
	add.s32 	%r319, %r319, %r19;
	setp.lt.u32 	%p8, %r318, 2048;
	@%p8 bra 	$L__BB0_8;
$L__BB0_9:
	mov.u32 	%r192, %tid.x;
	shr.u32 	%r328, %r192, 4;
	add.s32 	%r70, %r317, %r6;
$L__BB0_10:
	add.s32 	%r193, %r70, %r328;
	shl.b32 	%r194, %r193, 6;
	or.b32  	%r195, %r194, %r4;
	mul.wide.u32 	%rd21, %r195, 4;
	add.s64 	%rd22, %rd3, %rd21;
	ld.global.nc.v4.u32 	{%r196, %r197, %r198, %r199}, [%rd22];
	shl.b32 	%r200, %r328, 2;
	mov.u32 	%r201, _ZZ9cuda_gemmIiLj256ELj1ELj1ELj4096ELj64ELj64ELj128ELj0ELj1EEvjjjPKT_S2_PS0_jjjE11kron_fac_sh;
	add.s32 	%r202, %r201, %r200;
	mad.lo.s32 	%r203, %r4, 132, %r202;
	st.shared.u32 	[%r203], %r196;
	st.shared.u32 	[%r203+132], %r197;
	st.shared.u32 	[%r203+264], %r198;
	st.shared.u32 	[%r203+396], %r199;
	add.s32 	%r328, %r328, %r8;
	setp.lt.u32 	%p9, %r328, 32;
	@%p9 bra 	$L__BB0_10;
	bar.sync 	0;
	mov.b32 	%r345, 0;
$L__BB0_12:
	shl.b32 	%r205, %r4, 5;
	add.s32 	%r206, %r205, %r345;
	shl.b32 	%r207, %r206, 2;
	mov.u32 	%r208, _ZZ9cuda_gemmIiLj256ELj1ELj1ELj4096ELj64ELj64ELj128ELj0ELj1EEvjjjPKT_S2_PS0_jjjE3Ash;
	add.s32 	%r209, %r208, %r207;
	ld.shared.u32 	%r210, [%r209];
	ld.shared.u32 	%r211, [%r209+4];
	ld.shared.u32 	%r212, [%r209+8];
	ld.shared.u32 	%r213, [%r209+12];
	ld.shared.u32 	%r214, [%r209+128];
	ld.shared.u32 	%r215, [%r209+132];
	ld.shared.u32 	%r216, [%r209+136];
	ld.shared.u32 	%r217, [%r209+140];
	ld.shared.u32 	%r218, [%r209+256];
	ld.shared.u32 	%r219, [%r209+260];
	ld.shared.u32 	%r220, [%r209+264];
	ld.shared.u32 	%r221, [%r209+268];
	ld.shared.u32 	%r222, [%r209+384];
	ld.shared.u32 	%r223, [%r209+388];
	ld.shared.u32 	%r224, [%r209+392];
	ld.shared.u32 	%r225, [%r209+396];
	shl.b32 	%r226, %r345, 2;
	add.s32 	%r227, %r16, %r226;
	ld.shared.u32 	%r228, [%r227];
	ld.shared.u32 	%r229, [%r227+4];
	ld.shared.u32 	%r230, [%r227+8];
	ld.shared.u32 	%r231, [%r227+12];
	ld.shared.u32 	%r232, [%r227+132];
	ld.shared.u32 	%r233, [%r227+136];
	ld.shared.u32 	%r234, [%r227+140];
	ld.shared.u32 	%r235, [%r227+144];
	ld.shared.u32 	%r236, [%r227+264];
	ld.shared.u32 	%r237, [%r227+268];
	ld.shared.u32 	%r238, [%r227+272];
	ld.shared.u32 	%r239, [%r227+276];
	ld.shared.u32 	%r240, [%r227+396];
	ld.shared.u32 	%r241, [%r227+400];
	ld.shared.u32 	%r242, [%r227+404];
	ld.shared.u32 	%r243, [%r227+408];
	mad.lo.s32 	%r244, %r228, %r210, %r301;
	mad.lo.s32 	%r245, %r229, %r211, %r244;
	mad.lo.s32 	%r246, %r230, %r212, %r245;
	mad.lo.s32 	%r301, %r231, %r213, %r246;
	mad.lo.s32 	%r247, %r232, %r210, %r302;
	mad.lo.s32 	%r248, %r233, %r211, %r247;
	mad.lo.s32 	%r249, %r234, %r212, %r248;
	mad.lo.s32 	%r302, %r235, %r213, %r249;
	mad.lo.s32 	%r250, %r236, %r210, %r303;
	mad.lo.s32 	%r251, %r237, %r211, %r250;
	mad.lo.s32 	%r252, %r238, %r212, %r251;
	mad.lo.s32 	%r303, %r239, %r213, %r252;
	mad.lo.s32 	%r253, %r240, %r210, %r304;
	mad.lo.s32 	%r254, %r241, %r211, %r253;
	mad.lo.s32 	%r255, %r242, %r212, %r254;
	mad.lo.s32 	%r304, %r243, %r213, %r255;
	mad.lo.s32 	%r256, %r228, %r214, %r305;
	mad.lo.s32 	%r257, %r229, %r215, %r256;
	mad.lo.s32 	%r258, %r230, %r216, %r257;
	mad.lo.s32 	%r305, %r231, %r217, %r258;
	mad.lo.s32 	%r259, %r232, %r214, %r306;
	mad.lo.s32 	%r260, %r233, %r215, %r259;
	mad.lo.s32 	%r261, %r234, %r216, %r260;
	mad.lo.s32 	%r306, %r235, %r217, %r261;
	mad.lo.s32 	%r262, %r236, %r214, %r307;
	mad.lo.s32 	%r263, %r237, %r215, %r262;
	mad.lo.s32 	%r264, %r238, %r216, %r263;
	mad.lo.s32 	%r307, %r239, %r217, %r264;
	mad.lo.s32 	%r265, %r240, %r214, %r308;
	mad.lo.s32 	%r266, %r241, %r215, %r265;
	mad.lo.s32 	%r267, %r242, %r216, %r266;
	mad.lo.s32 	%r308, %r243, %r217, %r267;
	mad.lo.s32 	%r268, %r228, %r218, %r309;
	mad.lo.s32 	%r269, %r229, %r219, %r268;
	mad.lo.s32 	%r270, %r230, %r220, %r269;
	mad.lo.s32 	%r309, %r231, %r221, %r270;
	mad.lo.s32 	%r271, %r232, %r218, %r310;
	mad.lo.s32 	%r272, %r233, %r219, %r271;
	mad.lo.s32 	%r273, %r234, %r220, %r272;
	mad.lo.s32 	%r310, %r235, %r221, %r273;
	mad.lo.s32 	%r274, %r236, %r218, %r311;
	mad.lo.s32 	%r275, %r237, %r219, %r274;
	mad.lo.s32 	%r276, %r238, %r220, %r275;
	mad.lo.s32 	%r311, %r239, %r221, %r276;
	mad.lo.s32 	%r277, %r240, %r218, %r312;
	mad.lo.s32 	%r278, %r241, %r219, %r277;
	mad.lo.s32 	%r279, %r242, %r220, %r278;
	mad.lo.s32 	%r312, %r243, %r221, %r279;
	mad.lo.s32 	%r280, %r228, %r222, %r313;
	mad.lo.s32 	%r281, %r229, %r223, %r280;
	mad.lo.s32 	%r282, %r230, %r224, %r281;
	mad.lo.s32 	%r313, %r231, %r225, %r282;
	mad.lo.s32 	%r283, %r232, %r222, %r314;
	mad.lo.s32 	%r284, %r233, %r223, %r283;
	mad.lo.s32 	%r285, %r234, %r224, %r284;
	mad.lo.s32 	%r314, %r235, %r225, %r285;
	mad.lo.s32 	%r286, %r236, %r222, %r315;
	mad.lo.s32 	%r287, %r237, %r223, %r286;
	mad.lo.s32 	%r288, %r238, %r224, %r287;
	mad.lo.s32 	%r315, %r239, %r225, %r288;
	mad.lo.s32 	%r289, %r240, %r222, %r316;
	mad.lo.s32 	%r290, %r241, %r223, %r289;
	mad.lo.s32 	%r291, %r242, %r224, %r290;
	mad.lo.s32 	%r316, %r243, %r225, %r291;
	add.s32 	%r106, %r345, 4;
	setp.lt.u32 	%p10, %r345, 28;
	mov.u32 	%r345, %r106;
	@%p10 bra 	$L__BB0_12;
	mov.b32 	%r317, 32;
	mov.pred 	%p16, 0;
	@%p1 bra 	$L__BB0_2;
	ld.param.u32 	%r300, [_Z9cuda_gemmIiLj256ELj1ELj1ELj4096ELj64ELj64ELj128ELj0ELj1EEvjjjPKT_S2_PS0_jjj_param_1];
	shl.b32 	%r293, %r2, 6;
	or.b32  	%r107, %r293, %r4;
	mad.lo.s32 	%r108, %r5, %r300, %r107;
	setp.ge.u32 	%p12, %r107, %r110;
	@%p12 bra 	$L__BB0_16;
	mul.wide.u32 	%rd23, %r108, 4;
	add.s64 	%rd24, %rd2, %rd23;
	st.global.v4.u32 	[%rd24], {%r301, %r305, %r309, %r313};
$L__BB0_16:
	add.s32 	%r294, %r107, 64;
	setp.ge.u32 	%p13, %r294, %r110;
	@%p13 bra 	$L__BB0_18;
	add.s32 	%r295, %r108, 64;
	mul.wide.u32 	%rd25, %r295, 4;
	add.s64 	%rd26, %rd2, %rd25;
	st.global.v4.u32 	[%rd26], {%r302, %r306, %r310, %r314};
$L__BB0_18:
	add.s32 	%r296, %r107, 128;
	setp.ge.u32 	%p14, %r296, %r110;
	@%p14 bra 	$L__BB0_20;
	add.s32 	%r297, %r108, 128;
	mul.wide.u32 	%rd27, %r297, 4;
	add.s64 	%rd28, %rd2, %rd27;
	st.global.v4.u32 	[%rd28], {%r303, %r307, %r311, %r315};
$L__BB0_20:
	add.s32 	%r298, %r107, 192;
	setp.ge.u32 	%p15, %r298, %r110;
	@%p15 bra 	$L__BB0_22;
	add.s32 	%r299, %r108, 192;
	mul.wide.u32 	%rd29, %r299, 4;
	add.s64 	%rd30, %rd2, %rd29;
	st.global.v4.u32 	[%rd30], {%r304, %r308, %r312, %r316};
$L__BB0_22:
	bar.sync 	0;
$L__BB0_23:
	ret;

}
	// .globl	_Z9cuda_gemmIiLj256ELj1ELj1ELj4096ELj64ELj64ELj128ELj1ELj1EEvjjjPKT_S2_PS0_jjj
.visible .entry _Z9cuda_gemmIiLj256ELj1ELj1ELj4096ELj64ELj64ELj128ELj1ELj1EEvjjjPKT_S2_PS0_jjj(
	.param .u32 _Z9cuda_gemmIiLj256ELj1ELj1ELj4096ELj64ELj64ELj128ELj1ELj1EEvjjjPKT_S2_PS0_jjj_param_0,
	.param .u32 _Z9cuda_gemmIiLj256ELj1ELj1ELj4096ELj64ELj64ELj128ELj1ELj1EEvjjjPKT_S2_PS0_jjj_param_1,
	.param .u32 _Z9cuda_gemmIiLj256ELj1ELj1ELj4096ELj64ELj64ELj128ELj1ELj1EEvjjjPKT_S2_PS0_jjj_param_2,
	.param .u64 .ptr .align 1 _Z9cuda_gemmIiLj256ELj1ELj1ELj4096ELj64ELj64ELj128ELj1ELj1EEvjjjPKT_S2_PS0_jjj_param_3,
	.param .u64 .ptr .align 1 _Z9cuda_gemmIiLj256ELj1ELj1ELj4096ELj64ELj64ELj128ELj1ELj1EEvjjjPKT_S2_PS0_jjj_param_4,
	.param .u64 .ptr .align 1 _Z9cuda_gemmIiLj256ELj1ELj1ELj4096ELj64ELj64ELj128ELj1ELj1EEvjjjPKT_S2_PS0_jjj_param_5,
	.param .u32 _Z9cuda_gemmIiLj256ELj1ELj1ELj4096ELj64ELj64ELj128ELj1ELj1EEvjjjPKT_S2_PS0_jjj_param_6,
	.param .u32 _Z9cuda_gemmIiLj256ELj1ELj1ELj4096ELj64ELj64ELj128ELj1ELj1EEvjjjPKT_S2_PS0_jjj_param_7,
	.param .u32 _Z9cuda_gemmIiLj256ELj1ELj1ELj4096ELj64ELj64ELj128ELj1ELj1EEvjjjPKT_S2_PS0_jjj_param_8
)
.maxntid 256
{
	.reg .pred 	%p<13>;
	.reg .b16 	%rs<5>;
	.reg .b32 	%r<334>;
	.reg .b64 	%rd<26>;
	// demoted variable
	.shared .align 4 .b8 _ZZ9cuda_gemmIiLj256ELj1ELj1ELj4096ELj64ELj64ELj128ELj1ELj1EEvjjjPKT_S2_PS0_jjjE11kron_fac_sh[8448];
	// demoted variable
	.shared .align 4 .b8 _ZZ9cuda_gemmIiLj256ELj1ELj1ELj4096ELj64ELj64ELj128ELj1ELj1EEvjjjPKT_S2_PS0_jjjE3Ash[8192];
	ld.param.u64 	%rd5, [_Z9cuda_gemmIiLj256ELj1ELj1ELj4096ELj64ELj64ELj128ELj1ELj1EEvjjjPKT_S2_PS0_jjj_param_3];
	ld.param.u64 	%rd3, [_Z9cuda_gemmIiLj256ELj1ELj1ELj4096ELj64ELj64ELj128ELj1ELj1EEvjjjPKT_S2_PS0_jjj_param_4];
	cvta.to.global.u64 	%rd1, %rd5;
	mov.u32 	%r1, %tid.x;
	shr.u32 	%r109, %r1, 2;
	and.b32  	%r2, %r109, 60;
	shl.b32 	%r3, %r1, 2;
	and.b32  	%r4, %r3, 60;
	mov.u32 	%r5, %ctaid.y;
	mov.u32 	%r110, %nctaid.y;
	setp.ge.u32 	%p2, %r5, %r110;
	@%p2 bra 	$L__BB1_15;
	mov.u32 	%r112, %ctaid.z;
	shl.b32 	%r6, %r112, 6;
	mov.u32 	%r113, %ntid.x;
	shl.b32 	%r7, %r113, 2;
	shr.u32 	%r8, %r1, 4;
	shr.u32 	%r9, %r113, 4;
	shl.b32 	%r10, %r5, 12;
	add.s32 	%r11, %r3, %r7;
	cvt.u16.u32 	%rs2, %r11;
	sub.s16 	%rs3, 2047, %rs2;
	cvt.u16.u32 	%rs4, %r7;
	div.u16 	%rs1, %rs3, %rs4;
	cvt.u32.u16 	%r114, %rs1;
	and.b32  	%r12, %r114, 3;
	shl.b32 	%r115, %r1, 3;
	and.b32  	%r116, %r115, 1984;
	and.b32  	%r117, %r3, 28;
	or.b32  	%r13, %r117, %r116;
	shl.b32 	%r118, %r3, 2;
	mov.u32 	%r119, _ZZ9cuda_gemmIiLj256ELj1ELj1ELj4096ELj64ELj64ELj128ELj1ELj1EEvjjjPKT_S2_PS0_jjjE3Ash;
	add.s32 	%r14, %r119, %r118;
	shl.b32 	%r20, %r113, 4;
	add.s32 	%r15, %r14, %r20;
	add.s32 	%r16, %r11, %r7;
	shl.b32 	%r17, %r4, 5;
	mov.u32 	%r120, _ZZ9cuda_gemmIiLj256ELj1ELj1ELj4096ELj64ELj64ELj128ELj1ELj1EEvjjjPKT_S2_PS0_jjjE11kron_fac_sh;
	mad.lo.s32 	%r18, %r2, 132, %r120;
	mul.lo.s32 	%r19, %r113, 12;
	mul.lo.s32 	%r21, %r113, 24;
	shl.b32 	%r22, %r113, 5;
	shl.b32 	%r23, %r113, 3;
	mul.lo.s32 	%r24, %r113, 48;
	shl.b32 	%r25, %r113, 6;
	cvta.to.global.u64 	%rd2, %rd3;
	mov.pred 	%p12, -1;
	mov.b32 	%r289, 0;
	mov.u32 	%r290, %r289;
	mov.u32 	%r291, %r289;
	mov.u32 	%r292, %r289;
	mov.u32 	%r293, %r289;
	mov.u32 	%r294, %r289;
	mov.u32 	%r295, %r289;
	mov.u32 	%r296, %r289;
	mov.u32 	%r297, %r289;
	mov.u32 	%r298, %r289;
	mov.u32 	%r299, %r289;
	mov.u32 	%r300, %r289;
	mov.u32 	%r301, %r289;
	mov.u32 	%r302, %r289;
	mov.u32 	%r303, %r289;
	mov.u32 	%r304, %r289;
	mov.u32 	%r305, %r289;
$L__BB1_2:
	mov.pred 	%p1, %p12;
	setp.eq.s32 	%p4, %r12, 2;
	add.s32 	%r121, %r10, %r6;
	add.s32 	%r43, %r121, %r305;
	mov.u32 	%r306, %r3;
	@%p4 bra 	$L__BB1_6;
	setp.eq.s32 	%p5, %r12, 3;
	add.s32 	%r122, %r43, %r13;
	mul.wide.u32 	%rd6, %r122, 4;
	add.s64 	%rd7, %rd1, %rd6;
	ld.global.nc.v4.u32 	{%r123, %r124, %r125, %r126}, [%rd7];
	st.shared.v4.u32 	[%r14], {%r123, %r124, %r125, %r126};
	mov.u32 	%r306, %r11;
	@%p5 bra 	$L__BB1_6;
	setp.eq.s32 	%p6, %r12, 0;
	and.b32  	%r127, %r11, 28;
	shl.b32 	%r128, %r11, 1;
	and.b32  	%r129, %r128, 4032;
	or.b32  	%r130, %r127, %r129;
	add.s32 	%r131, %r43, %r130;
	mul.wide.u32 	%rd8, %r131, 4;
	add.s64 	%rd9, %rd1, %rd8;
	ld.global.nc.v4.u32 	{%r132, %r133, %r134, %r135}, [%rd9];
	st.shared.v4.u32 	[%r15], {%r132, %r133, %r134, %r135};
	mov.u32 	%r306, %r16;
	@%p6 bra 	$L__BB1_6;
	add.s32 	%r306, %r16, %r7;
	and.b32  	%r136, %r16, 28;
	shl.b32 	%r137, %r16, 1;
	and.b32  	%r138, %r137, 4032;
	or.b32  	%r139, %r136, %r138;
	add.s32 	%r140, %r43, %r139;
	mul.wide.u32 	%rd10, %r140, 4;
	add.s64 	%rd11, %rd1, %rd10;
	ld.global.nc.v4.u32 	{%r141, %r142, %r143, %r144}, [%rd11];
	shl.b32 	%r145, %r7, 2;
	add.s32 	%r146, %r15, %r145;
	st.shared.v4.u32 	[%r146], {%r141, %r142, %r143, %r144};
$L__BB1_6:
	setp.lt.u16 	%p7, %rs1, 2;
	@%p7 bra 	$L__BB1_9;
	add.s32 	%r314, %r19, %r306;
	shl.b32 	%r307, %r306, 1;
	add.s32 	%r313, %r21, %r307;
	add.s32 	%r312, %r23, %r306;
	add.s32 	%r311, %r20, %r307;
	add.s32 	%r310, %r7, %r306;
	add.s32 	%r309, %r23, %r307;
	shl.b32 	%r147, %r306, 2;
	mov.u32 	%r148, _ZZ9cuda_gemmIiLj256ELj1ELj1ELj4096ELj64ELj64ELj128ELj1ELj1EEvjjjPKT_S2_PS0_jjjE3Ash;
	add.s32 	%r308, %r148, %r147;
$L__BB1_8:
	and.b32  	%r149, %r307, 4032;
	and.b32  	%r150, %r306, 28;
	add.s32 	%r151, %r43, %r150;
	add.s32 	%r152, %r151, %r149;
	mul.wide.u32 	%rd12, %r152, 4;
	add.s64 	%rd13, %rd1, %rd12;
	ld.global.nc.v4.u32 	{%r153, %r154, %r155, %r156}, [%rd13];
	st.shared.v4.u32 	[%r308], {%r153, %r154, %r155, %r156};
	add.s32 	%r157, %r306, %r7;
	and.b32  	%r158, %r309, 4032;
	and.b32  	%r159, %r310, 28;
	add.s32 	%r160, %r43, %r159;
	add.s32 	%r161, %r160, %r158;
	mul.wide.u32 	%rd14, %r161, 4;
	add.s64 	%rd15, %rd1, %rd14;
	ld.global.nc.v4.u32 	{%r162, %r163, %r164, %r165}, [%rd15];
	add.s32 	%r166, %r308, %r20;
	st.shared.v4.u32 	[%r166], {%r162, %r163, %r164, %r165};
	add.s32 	%r167, %r157, %r7;
	and.b32  	%r168, %r311, 4032;
	and.b32  	%r169, %r312, 28;
	add.s32 	%r170, %r43, %r169;
	add.s32 	%r171, %r170, %r168;
	mul.wide.u32 	%rd16, %r171, 4;
	add.s64 	%rd17, %rd1, %rd16;
	ld.global.nc.v4.u32 	{%r172, %r173, %r174, %r175}, [%rd17];
	add.s32 	%r176, %r308, %r22;
	st.shared.v4.u32 	[%r176], {%r172, %r173, %r174, %r175};
	add.s32 	%r177, %r167, %r7;
	and.b32  	%r178, %r313, 4032;
	and.b32  	%r179, %r314, 28;
	add.s32 	%r180, %r43, %r179;
	add.s32 	%r181, %r180, %r178;
	mul.wide.u32 	%rd18, %r181, 4;
	add.s64 	%rd19, %rd1, %rd18;
	ld.global.nc.v4.u32 	{%r182, %r183, %r184, %r185}, [%rd19];
	add.s32 	%r186, %r308, %r24;
	st.shared.v4.u32 	[%r186], {%r182, %r183, %r184, %r185};
	add.s32 	%r306, %r177, %r7;
	add.s32 	%r314, %r314, %r20;
	add.s32 	%r313, %r313, %r22;
	add.s32 	%r312, %r312, %r20;
	add.s32 	%r311, %r311, %r22;
	add.s32 	%r310, %r310, %r20;
	add.s32 	%r309, %r309, %r22;
	add.s32 	%r308, %r308, %r25;
	add.s32 	%r307, %r307, %r22;
	setp.lt.u32 	%p8, %r306, 2048;
	@%p8 bra 	$L__BB1_8;
$L__BB1_9:
	add.s32 	%r72, %r305, %r6;
	mov.u32 	%r316, %r8;
$L__BB1_10:
	add.s32 	%r187, %r72, %r316;
	shl.b32 	%r188, %r187, 6;
	or.b32  	%r189, %r188, %r4;
	mul.wide.u32 	%rd20, %r189, 4;
	add.s64 	%rd21, %rd2, %rd20;
	ld.global.nc.v4.u32 	{%r190, %r191, %r192, %r193}, [%rd21];
	shl.b32 	%r194, %r316, 2;
	mov.u32 	%r195, _ZZ9cuda_gemmIiLj256ELj1ELj1ELj4096ELj64ELj64ELj128ELj1ELj1EEvjjjPKT_S2_PS0_jjjE11kron_fac_sh;
	add.s32 	%r196, %r195, %r194;
	mad.lo.s32 	%r197, %r4, 132, %r196;
	st.shared.u32 	[%r197], %r190;
	st.shared.u32 	[%r197+132], %r191;
	st.shared.u32 	[%r197+264], %r192;
	st.shared.u32 	[%r197+396], %r193;
	add.s32 	%r316, %r316, %r9;
	setp.lt.u32 	%p9, %r316, 32;
	@%p9 bra 	$L__BB1_10;
	bar.sync 	0;
	mov.b32 	%r333, 0;
$L__BB1_12:
	add.s32 	%r199, %r17, %r333;
	shl.b32 	%r200, %r199, 2;
	mov.u32 	%r201, _ZZ9cuda_gemmIiLj256ELj1ELj1ELj4096ELj64ELj64ELj128ELj1ELj1EEvjjjPKT_S2_PS0_jjjE3Ash;
	add.s32 	%r202, %r201, %r200;
	ld.shared.u32 	%r203, [%r202];
	ld.shared.u32 	%r204, [%r202+4];
	ld.shared.u32 	%r205, [%r202+8];
	ld.shared.u32 	%r206, [%r202+12];
	ld.shared.u32 	%r207, [%r202+128];
	ld.shared.u32 	%r208, [%r202+132];
	ld.shared.u32 	%r209, [%r202+136];
	ld.shared.u32 	%r210, [%r202+140];
	ld.shared.u32 	%r211, [%r202+256];
	ld.shared.u32 	%r212, [%r202+260];
	ld.shared.u32 	%r213, [%r202+264];
	ld.shared.u32 	%r214, [%r202+268];
	ld.shared.u32 	%r215, [%r202+384];
	ld.shared.u32 	%r216, [%r202+388];
	ld.shared.u32 	%r217, [%r202+392];
	ld.shared.u32 	%r218, [%r202+396];
	shl.b32 	%r219, %r333, 2;
	add.s32 	%r220, %r18, %r219;
	ld.shared.u32 	%r221, [%r220];
	ld.shared.u32 	%r222, [%r220+4];
	ld.shared.u32 	%r223, [%r220+8];
	ld.shared.u32 	%r224, [%r220+12];
	ld.shared.u32 	%r225, [%r220+132];
	ld.shared.u32 	%r226, [%r220+136];
	ld.shared.u32 	%r227, [%r220+140];
	ld.shared.u32 	%r228, [%r220+144];
	ld.shared.u32 	%r229, [%r220+264];
	ld.shared.u32 	%r230, [%r220+268];
	ld.shared.u32 	%r231, [%r220+272];
	ld.shared.u32 	%r232, [%r220+276];
	ld.shared.u32 	%r233, [%r220+396];
	ld.shared.u32 	%r234, [%r220+400];
	ld.shared.u32 	%r235, [%r220+404];
	ld.shared.u32 	%r236, [%r220+408];
	mad.lo.s32 	%r237, %r221, %r203, %r289;
	mad.lo.s32 	%r238, %r222, %r204, %r237;
	mad.lo.s32 	%r239, %r223, %r205, %r238;
	mad.lo.s32 	%r289, %r224, %r206, %r239;
	mad.lo.s32 	%r240, %r225, %r203, %r290;
	mad.lo.s32 	%r241, %r226, %r204, %r240;
	mad.lo.s32 	%r242, %r227, %r205, %r241;
	mad.lo.s32 	%r290, %r228, %r206, %r242;
	mad.lo.s32 	%r243, %r229, %r203, %r291;
	mad.lo.s32 	%r244, %r230, %r204, %r243;
	mad.lo.s32 	%r245, %r231, %r205, %r244;
	mad.lo.s32 	%r291, %r232, %r206, %r245;
	mad.lo.s32 	%r246, %r233, %r203, %r292;
	mad.lo.s32 	%r247, %r234, %r204, %r246;
	mad.lo.s32 	%r248, %r235, %r205, %r247;
	mad.lo.s32 	%r292, %r236, %r206, %r248;
	mad.lo.s32 	%r249, %r221, %r207, %r293;
	mad.lo.s32 	%r250, %r222, %r208, %r249;
	mad.lo.s32 	%r251, %r223, %r209, %r250;
	mad.lo.s32 	%r293, %r224, %r210, %r251;
	mad.lo.s32 	%r252, %r225, %r207, %r294;
	mad.lo.s32 	%r253, %r226, %r208, %r252;
	mad.lo.s32 	%r254, %r227, %r209, %r253;
	mad.lo.s32 	%r294, %r228, %r210, %r254;
	mad.lo.s32 	%r255, %r229, %r207, %r295;
	mad.lo.s32 	%r256, %r230, %r208, %r255;
	mad.lo.s32 	%r257, %r231, %r209, %r256;
	mad.lo.s32 	%r295, %r232, %r210, %r257;
	mad.lo.s32 	%r258, %r233, %r207, %r296;
	mad.lo.s32 	%r259, %r234, %r208, %r258;
	mad.lo.s32 	%r260, %r235, %r209, %r259;
	mad.lo.s32 	%r296, %r236, %r210, %r260;
	mad.lo.s32 	%r261, %r221, %r211, %r297;
	mad.lo.s32 	%r262, %r222, %r212, %r261;
	mad.lo.s32 	%r263, %r223, %r213, %r262;
	mad.lo.s32 	%r297, %r224, %r214, %r263;
	mad.lo.s32 	%r264, %r225, %r211, %r298;
	mad.lo.s32 	%r265, %r226, %r212, %r264;
	mad.lo.s32 	%r266, %r227, %r213, %r265;
	mad.lo.s32 	%r298, %r228, %r214, %r266;
	mad.lo.s32 	%r267, %r229, %r211, %r299;
	mad.lo.s32 	%r268, %r230, %r212, %r267;
	mad.lo.s32 	%r269, %r231, %r213, %r268;
	mad.lo.s32 	%r299, %r232, %r214, %r269;
	mad.lo.s32 	%r270, %r233, %r211, %r300;
	mad.lo.s32 	%r271, %r234, %r212, %r270;
	mad.lo.s32 	%r272, %r235, %r213, %r271;
	mad.lo.s32 	%r300, %r236, %r214, %r272;
	mad.lo.s32 	%r273, %r221, %r215, %r301;
	mad.lo.s32 	%r274, %r222, %r216, %r273;
	mad.lo.s32 	%r275, %r223, %r217, %r274;
	mad.lo.s32 	%r301, %r224, %r218, %r275;
	mad.lo.s32 	%r276, %r225, %r215, %r302;
	mad.lo.s32 	%r277, %r226, %r216, %r276;
	mad.lo.s32 	%r278, %r227, %r217, %r277;
	mad.lo.s32 	%r302, %r228, %r218, %r278;
	mad.lo.s32 	%r279, %r229, %r215, %r303;
	mad.lo.s32 	%r280, %r230, %r216, %r279;
	mad.lo.s32 	%r281, %r231, %r217, %r280;
	mad.lo.s32 	%r303, %r232, %r218, %r281;
	mad.lo.s32 	%r282, %r233, %r215, %r304;
	mad.lo.s32 	%r283, %r234, %r216, %r282;
	mad.lo.s32 	%r284, %r235, %r217, %r283;
	mad.lo.s32 	%r304, %r236, %r218, %r284;
	add.s32 	%r108, %r333, 4;
	setp.lt.u32 	%p10, %r333, 28;
	mov.u32 	%r333, %r108;
	@%p10 bra 	$L__BB1_12;
	mov.b32 	%r305, 32;
	mov.pred 	%p12, 0;
	@%p1 bra 	$L__BB1_2;
	ld.param.u64 	%rd25, [_Z9cuda_gemmIiLj256ELj1ELj1ELj4096ELj64ELj64ELj128ELj1ELj1EEvjjjPKT_S2_PS0_jjj_param_5];
	shl.b32 	%r286, %r2, 6;
	or.b32  	%r287, %r286, %r4;
	add.s32 	%r288, %r10, %r287;
	cvta.to.global.u64 	%rd22, %rd25;
	mul.wide.u32 	%rd23, %r288, 4;
	add.s64 	%rd24, %rd22, %rd23;
	st.global.v4.u32 	[%rd24], {%r289, %r293, %r297, %r301};
	st.global.v4.u32 	[%rd24+256], {%r290, %r294, %r298, %r302};
	st.global.v4.u32 	[%rd24+512], {%r291, %r295, %r299, %r303};
	st.global.v4.u32 	[%rd24+768], {%r292, %r296, %r300, %r304};
	bar.sync 	0;
$L__BB1_15:
	ret;

}


// ===== COMPILED SASS (sm_100) =====

	.target	sm_100

	.elftype	@"ET_EXEC"


//--------------------- .note.nv.tkinfo           --------------------------
	.section	.note.nv.tkinfo,"",@"SHT_NOTE"
	.sectionflags	@"SHF_NOTE_NV_TKINFO"
	.tkinfo
        /*0018*/ 	.word	0x00000002
        /*0030*/ 	.string	""
        /*0030*/ 	.string	"ptxas"
        /*0030*/ 	.string	"Cuda compilation tools, release 13.0, V13.0.88"
        /*0030*/ 	.string	"Build cuda_13.0.r13.0/compiler.36424714_0"
        /*0030*/ 	.string	"-arch sm_100 -m 64 "



//--------------------- .note.nv.cuinfo           --------------------------
	.section	.note.nv.cuinfo,"",@"SHT_NOTE"
	.sectionflags	@"SHF_NOTE_NV_CUINFO"
        /*0018*/ 	.short	0x0002
        /*001a*/ 	.short	0x0064
        /*001c*/ 	.short	0x0082
	.zero		2


//--------------------- .nv.info                  --------------------------
	.section	.nv.info,"",@"SHT_CUDA_INFO"
	.align	4


	//----- nvinfo : EIATTR_REGCOUNT
	.align		4
        /*0000*/ 	.byte	0x04, 0x2f
        /*0002*/ 	.short	(.L_1 - .L_0)
	.align		4
.L_0:
        /*0004*/ 	.word	index@(_Z9cuda_gemmIiLj256ELj1ELj1ELj4096ELj64ELj64ELj128ELj0ELj1EEvjjjPKT_S2_PS0_jjj)
        /*0008*/ 	.word	0x0000003e


	//----- nvinfo : EIATTR_FRAME_SIZE
	.align		4
.L_1:
        /*000c*/ 	.byte	0x04, 0x11
        /*000e*/ 	.short	(.L_3 - .L_2)
	.align		4
.L_2:
        /*0010*/ 	.word	index@($__internal_1_$__cuda_sm20_div_u16)
        /*0014*/ 	.word	0x00000000


	//----- nvinfo : EIATTR_FRAME_SIZE
	.align		4
.L_3:
        /*0018*/ 	.byte	0x04, 0x11
        /*001a*/ 	.short	(.L_5 - .L_4)
	.align		4
.L_4:
        /*001c*/ 	.word	index@(_Z9cuda_gemmIiLj256ELj1ELj1ELj4096ELj64ELj64ELj128ELj0ELj1EEvjjjPKT_S2_PS0_jjj)
        /*0020*/ 	.word	0x00000000


	//----- nvinfo : EIATTR_REGCOUNT
	.align		4
.L_5:
        /*0024*/ 	.byte	0x04, 0x2f
        /*0026*/ 	.short	(.L_7 - .L_6)
	.align		4
.L_6:
        /*0028*/ 	.word	index@(_Z9cuda_gemmIiLj256ELj1ELj1ELj4096ELj64ELj64ELj128ELj1ELj1EEvjjjPKT_S2_PS0_jjj)
        /*002c*/ 	.word	0x0000003e


	//----- nvinfo : EIATTR_FRAME_SIZE
	.align		4
.L_7:
        /*0030*/ 	.byte	0x04, 0x11
        /*0032*/ 	.short	(.L_9 - .L_8)
	.align		4
.L_8:
        /*0034*/ 	.word	index@($__internal_0_$__cuda_sm20_div_u16)
        /*0038*/ 	.word	0x00000000


	//----- nvinfo : EIATTR_FRAME_SIZE
	.align		4
.L_9:
        /*003c*/ 	.byte	0x04, 0x11
        /*003e*/ 	.short	(.L_11 - .L_10)
	.align		4
.L_10:
        /*0040*/ 	.word	index@(_Z9cuda_gemmIiLj256ELj1ELj1ELj4096ELj64ELj64ELj128ELj1ELj1EEvjjjPKT_S2_PS0_jjj)
        /*0044*/ 	.word	0x00000000


	//----- nvinfo : EIATTR_MIN_STACK_SIZE
	.align		4
.L_11:
        /*0048*/ 	.byte	0x04, 0x12
        /*004a*/ 	.short	(.L_13 - .L_12)
	.align		4
.L_12:
        /*004c*/ 	.word	index@(_Z9cuda_gemmIiLj256ELj1ELj1ELj4096ELj64ELj64ELj128ELj1ELj1EEvjjjPKT_S2_PS0_jjj)
        /*0050*/ 	.word	0x00000000


	//----- nvinfo : EIATTR_MIN_STACK_SIZE
	.align		4
.L_13:
        /*0054*/ 	.byte	0x04, 0x12
        /*0056*/ 	.short	(.L_15 - .L_14)
	.align		4
.L_14:
        /*0058*/ 	.word	index@(_Z9cuda_gemmIiLj256ELj1ELj1ELj4096ELj64ELj64ELj128ELj0ELj1EEvjjjPKT_S2_PS0_jjj)
        /*005c*/ 	.word	0x00000000
.L_15:


//--------------------- .nv.compat                --------------------------
	.section	.nv.compat,"",@"SHT_CUDA_COMPAT_INFO"
	.align	4
        /*0000*/ 	.byte	0x02, 0x09, 0x00, 0x00, 0x02, 0x02, 0x01, 0x00, 0x02, 0x05, 0x05, 0x00, 0x03, 0x07, 0x01, 0x01
        /*0010*/ 	.byte	0x02, 0x03, 0x00, 0x00, 0x02, 0x06, 0x01, 0x00, 0x04, 0x0b, 0x08, 0x00, 0x01, 0x00, 0x00, 0x00
        /*0020*/ 	.byte	0x00, 0x00, 0x00, 0x00


//--------------------- .nv.info._Z9cuda_gemmIiLj256ELj1ELj1ELj4096ELj64ELj64ELj128ELj1ELj1EEvjjjPKT_S2_PS0_jjj --------------------------
	.section	.nv.info._Z9cuda_gemmIiLj256ELj1ELj1ELj4096ELj64ELj64ELj128ELj1ELj1EEvjjjPKT_S2_PS0_jjj,"",@"SHT_CUDA_INFO"
	.sectionflags	@""
	.align	4


	//----- nvinfo : EIATTR_CUDA_API_VERSION
	.align		4
        /*0000*/ 	.byte	0x04, 0x37
        /*0002*/ 	.short	(.L_17 - .L_16)
.L_16:
        /*0004*/ 	.word	0x00000082


	//----- nvinfo : EIATTR_KPARAM_INFO
	.align		4
.L_17:
        /*0008*/ 	.byte	0x04, 0x17
        /*000a*/ 	.short	(.L_19 - .L_18)
.L_18:
        /*000c*/ 	.word	0x00000000
        /*0010*/ 	.short	0x0008
        /*0012*/ 	.short	0x0030
        /*0014*/ 	.byte	0x00, 0xf0, 0x11, 0x00


	//----- nvinfo : EIATTR_KPARAM_INFO
	.align		4
.L_19:
        /*0018*/ 	.byte	0x04, 0x17
        /*001a*/ 	.short	(.L_21 - .L_20)
.L_20:
        /*001c*/ 	.word	0x00000000
        /*0020*/ 	.short	0x0007
        /*0022*/ 	.short	0x002c
        /*0024*/ 	.byte	0x00, 0xf0, 0x11, 0x00


	//----- nvinfo : EIATTR_KPARAM_INFO
	.align		4
.L_21:
        /*0028*/ 	.byte	0x04, 0x17
        /*002a*/ 	.short	(.L_23 - .L_22)
.L_22:
        /*002c*/ 	.word	0x00000000
        /*0030*/ 	.short	0x0006
        /*0032*/ 	.short	0x0028
        /*0034*/ 	.byte	0x00, 0xf0, 0x11, 0x00


	//----- nvinfo : EIATTR_KPARAM_INFO
	.align		4
.L_23:
        /*0038*/ 	.byte	0x04, 0x17
        /*003a*/ 	.short	(.L_25 - .L_24)
.L_24:
        /*003c*/ 	.word	0x00000000
        /*0040*/ 	.short	0x0005
        /*0042*/ 	.short	0x0020
        /*0044*/ 	.byte	0x00, 0xf5, 0x21, 0x00


	//----- nvinfo : EIATTR_KPARAM_INFO
	.align		4
.L_25:
        /*0048*/ 	.byte	0x04, 0x17
        /*004a*/ 	.short	(.L_27 - .L_26)
.L_26:
        /*004c*/ 	.word	0x00000000
        /*0050*/ 	.short	0x0004
        /*0052*/ 	.short	0x0018
        /*0054*/ 	.byte	0x00, 0xf5, 0x21, 0x00


	//----- nvinfo : EIATTR_KPARAM_INFO
	.align		4
.L_27:
        /*0058*/ 	.byte	0x04, 0x17
        /*005a*/ 	.short	(.L_29 - .L_28)
.L_28:
        /*005c*/ 	.word	0x00000000
        /*0060*/ 	.short	0x0003
        /*0062*/ 	.short	0x0010
        /*0064*/ 	.byte	0x00, 0xf5, 0x21, 0x00


	//----- nvinfo : EIATTR_KPARAM_INFO
	.align		4
.L_29:
        /*0068*/ 	.byte	0x04, 0x17
        /*006a*/ 	.short	(.L_31 - .L_30)
.L_30:
        /*006c*/ 	.word	0x00000000
        /*0070*/ 	.short	0x0002
        /*0072*/ 	.short	0x0008
        /*0074*/ 	.byte	0x00, 0xf0, 0x11, 0x00


	//----- nvinfo : EIATTR_KPARAM_INFO
	.align		4
.L_31:
        /*0078*/ 	.byte	0x04, 0x17
        /*007a*/ 	.short	(.L_33 - .L_32)
.L_32:
        /*007c*/ 	.word	0x00000000
        /*0080*/ 	.short	0x0001
        /*0082*/ 	.short	0x0004
        /*0084*/ 	.byte	0x00, 0xf0, 0x11, 0x00


	//----- nvinfo : EIATTR_KPARAM_INFO
	.align		4
.L_33:
        /*0088*/ 	.byte	0x04, 0x17
        /*008a*/ 	.short	(.L_35 - .L_34)
.L_34:
        /*008c*/ 	.word	0x00000000
        /*0090*/ 	.short	0x0000
        /*0092*/ 	.short	0x0000
        /*0094*/ 	.byte	0x00, 0xf0, 0x11, 0x00


	//----- nvinfo : EIATTR_SPARSE_MMA_MASK
	.align		4
.L_35:
        /*0098*/ 	.byte	0x03, 0x50
        /*009a*/ 	.short	0x0000


	//----- nvinfo : EIATTR_MAXREG_COUNT
	.align		4
        /*009c*/ 	.byte	0x03, 0x1b
        /*009e*/ 	.short	0x00ff


	//----- nvinfo : EIATTR_NUM_BARRIERS
	.align		4
        /*00a0*/ 	.byte	0x02, 0x4c
        /*00a2*/ 	.byte	0x01
	.zero		1


	//----- nvinfo : EIATTR_MERCURY_ISA_VERSION
	.align		4
        /*00a4*/ 	.byte	0x03, 0x5f
        /*00a6*/ 	.short	0x0101


	//----- nvinfo : EIATTR_UNUSED_LOAD_BYTE_OFFSET
	.align		4
        /*00a8*/ 	.byte	0x04, 0x44
        /*00aa*/ 	.short	(.L_37 - .L_36)


	//   ....[0]....
.L_36:
        /*00ac*/ 	.word	0x00000b40
        /*00b0*/ 	.word	0x0000fff0


	//   ....[1]....
        /*00b4*/ 	.word	0x00000bc0
        /*00b8*/ 	.word	0x00000fff


	//----- nvinfo : EIATTR_VRC_CTA_INIT_COUNT
	.align		4
.L_37:
        /*00bc*/ 	.byte	0x02, 0x4a
	.zero		1
	.zero		1


	//----- nvinfo : EIATTR_EXIT_INSTR_OFFSETS
	.align		4
        /*00c0*/ 	.byte	0x04, 0x1c
        /*00c2*/ 	.short	(.L_39 - .L_38)


	//   ....[0]....
.L_38:
        /*00c4*/ 	.word	0x00000040


	//   ....[1]....
        /*00c8*/ 	.word	0x00001040


	//----- nvinfo : EIATTR_MAX_THREADS
	.align		4
.L_39:
        /*00cc*/ 	.byte	0x04, 0x05
        /*00ce*/ 	.short	(.L_41 - .L_40)
.L_40:
        /*00d0*/ 	.word	0x00000100
        /*00d4*/ 	.word	0x00000001
        /*00d8*/ 	.word	0x00000001


	//----- nvinfo : EIATTR_CRS_STACK_SIZE
	.align		4
.L_41:
        /*00dc*/ 	.byte	0x04, 0x1e
        /*00de*/ 	.short	(.L_43 - .L_42)
.L_42:
        /*00e0*/ 	.word	0x00000000


	//----- nvinfo : EIATTR_CBANK_PARAM_SIZE
	.align		4
.L_43:
        /*00e4*/ 	.byte	0x03, 0x19
        /*00e6*/ 	.short	0x0034


	//----- nvinfo : EIATTR_PARAM_CBANK
	.align		4
        /*00e8*/ 	.byte	0x04, 0x0a
        /*00ea*/ 	.short	(.L_45 - .L_44)
	.align		4
.L_44:
        /*00ec*/ 	.word	index@(.nv.constant0._Z9cuda_gemmIiLj256ELj1ELj1ELj4096ELj64ELj64ELj128ELj1ELj1EEvjjjPKT_S2_PS0_jjj)
        /*00f0*/ 	.short	0x0380
        /*00f2*/ 	.short	0x0034


	//----- nvinfo : EIATTR_SW_WAR
	.align		4
.L_45:
        /*00f4*/ 	.byte	0x04, 0x36
        /*00f6*/ 	.short	(.L_47 - .L_46)
.L_46:
        /*00f8*/ 	.word	0x00000008
.L_47:


//--------------------- .nv.info._Z9cuda_gemmIiLj256ELj1ELj1ELj4096ELj64ELj64ELj128ELj0ELj1EEvjjjPKT_S2_PS0_jjj --------------------------
	.section	.nv.info._Z9cuda_gemmIiLj256ELj1ELj1ELj4096ELj64ELj64ELj128ELj0ELj1EEvjjjPKT_S2_PS0_jjj,"",@"SHT_CUDA_INFO"
	.sectionflags	@""
	.align	4


	//----- nvinfo : EIATTR_CUDA_API_VERSION
	.align		4
        /*0000*/ 	.byte	0x04, 0x37
        /*0002*/ 	.short	(.L_49 - .L_48)
.L_48:
        /*0004*/ 	.word	0x00000082


	//----- nvinfo : EIATTR_KPARAM_INFO
	.align		4
.L_49:
        /*0008*/ 	.byte	0x04, 0x17
        /*000a*/ 	.short	(.L_51 - .L_50)
.L_50:
        /*000c*/ 	.word	0x00000000
        /*0010*/ 	.short	0x0008
        /*0012*/ 	.short	0x0030
        /*0014*/ 	.byte	0x00, 0xf0, 0x11, 0x00


	//----- nvinfo : EIATTR_KPARAM_INFO
	.align		4
.L_51:
        /*0018*/ 	.byte	0x04, 0x17
        /*001a*/ 	.short	(.L_53 - .L_52)
.L_52:
        /*001c*/ 	.word	0x00000000
        /*0020*/ 	.short	0x0007
        /*0022*/ 	.short	0x002c
        /*0024*/ 	.byte	0x00, 0xf0, 0x11, 0x00


	//----- nvinfo : EIATTR_KPARAM_INFO
	.align		4
.L_53:
        /*0028*/ 	.byte	0x04, 0x17
        /*002a*/ 	.short	(.L_55 - .L_54)
.L_54:
        /*002c*/ 	.word	0x00000000
        /*0030*/ 	.short	0x0006
        /*0032*/ 	.short	0x0028
        /*0034*/ 	.byte	0x00, 0xf0, 0x11, 0x00


	//----- nvinfo : EIATTR_KPARAM_INFO
	.align		4
.L_55:
        /*0038*/ 	.byte	0x04, 0x17
        /*003a*/ 	.short	(.L_57 - .L_56)
.L_56:
        /*003c*/ 	.word	0x00000000
        /*0040*/ 	.short	0x0005
        /*0042*/ 	.short	0x0020
        /*0044*/ 	.byte	0x00, 0xf5, 0x21, 0x00


	//----- nvinfo : EIATTR_KPARAM_INFO
	.align		4
.L_57:
        /*0048*/ 	.byte	0x04, 0x17
        /*004a*/ 	.short	(.L_59 - .L_58)
.L_58:
        /*004c*/ 	.word	0x00000000
        /*0050*/ 	.short	0x0004
        /*0052*/ 	.short	0x0018
        /*0054*/ 	.byte	0x00, 0xf5, 0x21, 0x00


	//----- nvinfo : EIATTR_KPARAM_INFO
	.align		4
.L_59:
        /*0058*/ 	.byte	0x04, 0x17
        /*005a*/ 	.short	(.L_61 - .L_60)
.L_60:
        /*005c*/ 	.word	0x00000000
        /*0060*/ 	.short	0x0003
        /*0062*/ 	.short	0x0010
        /*0064*/ 	.byte	0x00, 0xf5, 0x21, 0x00


	//----- nvinfo : EIATTR_KPARAM_INFO
	.align		4
.L_61:
        /*0068*/ 	.byte	0x04, 0x17
        /*006a*/ 	.short	(.L_63 - .L_62)
.L_62:
        /*006c*/ 	.word	0x00000000
        /*0070*/ 	.short	0x0002
        /*0072*/ 	.short	0x0008
        /*0074*/ 	.byte	0x00, 0xf0, 0x11, 0x00


	//----- nvinfo : EIATTR_KPARAM_INFO
	.align		4
.L_63:
        /*0078*/ 	.byte	0x04, 0x17
        /*007a*/ 	.short	(.L_65 - .L_64)
.L_64:
        /*007c*/ 	.word	0x00000000
        /*0080*/ 	.short	0x0001
        /*0082*/ 	.short	0x0004
        /*0084*/ 	.byte	0x00, 0xf0, 0x11, 0x00


	//----- nvinfo : EIATTR_KPARAM_INFO
	.align		4
.L_65:
        /*0088*/ 	.byte	0x04, 0x17
        /*008a*/ 	.short	(.L_67 - .L_66)
.L_66:
        /*008c*/ 	.word	0x00000000
        /*0090*/ 	.short	0x0000
        /*0092*/ 	.short	0x0000
        /*0094*/ 	.byte	0x00, 0xf0, 0x11, 0x00


	//----- nvinfo : EIATTR_SPARSE_MMA_MASK
	.align		4
.L_67:
        /*0098*/ 	.byte	0x03, 0x50
        /*009a*/ 	.short	0x0000


	//----- nvinfo : EIATTR_MAXREG_COUNT
	.align		4
        /*009c*/ 	.byte	0x03, 0x1b
        /*009e*/ 	.short	0x00ff


	//----- nvinfo : EIATTR_NUM_BARRIERS
	.align		4
        /*00a0*/ 	.byte	0x02, 0x4c
        /*00a2*/ 	.byte	0x01
	.zero		1


	//----- nvinfo : EIATTR_MERCURY_ISA_VERSION
	.align		4
        /*00a4*/ 	.byte	0x03, 0x5f
        /*00a6*/ 	.short	0x0101


	//----- nvinfo : EIATTR_UNUSED_LOAD_BYTE_OFFSET
	.align		4
        /*00a8*/ 	.byte	0x04, 0x44
        /*00aa*/ 	.short	(.L_69 - .L_68)


	//   ....[0]....
.L_68:
        /*00ac*/ 	.word	0x00000b30
        /*00b0*/ 	.word	0x0000fff0


	//   ....[1]....
        /*00b4*/ 	.word	0x00000be0
        /*00b8*/ 	.word	0x00000fff


	//----- nvinfo : EIATTR_VRC_CTA_INIT_COUNT
	.align		4
.L_69:
        /*00bc*/ 	.byte	0x02, 0x4a
	.zero		1
	.zero		1


	//----- nvinfo : EIATTR_EXIT_INSTR_OFFSETS
	.align		4
        /*00c0*/ 	.byte	0x04, 0x1c
        /*00c2*/ 	.short	(.L_71 - .L_70)


	//   ....[0]....
.L_70:
        /*00c4*/ 	.word	0x00000040


	//   ....[1]....
        /*00c8*/ 	.word	0x000011b0


	//----- nvinfo : EIATTR_MAX_THREADS
	.align		4
.L_71:
        /*00cc*/ 	.byte	0x04, 0x05
        /*00ce*/ 	.short	(.L_73 - .L_72)
.L_72:
        /*00d0*/ 	.word	0x00000100
        /*00d4*/ 	.word	0x00000001
        /*00d8*/ 	.word	0x00000001


	//----- nvinfo : EIATTR_CRS_STACK_SIZE
	.align		4
.L_73:
        /*00dc*/ 	.byte	0x04, 0x1e
        /*00de*/ 	.short	(.L_75 - .L_74)
.L_74:
        /*00e0*/ 	.word	0x00000000


	//----- nvinfo : EIATTR_CBANK_PARAM_SIZE
	.align		4
.L_75:
        /*00e4*/ 	.byte	0x03, 0x19
        /*00e6*/ 	.short	0x0034


	//----- nvinfo : EIATTR_PARAM_CBANK
	.align		4
        /*00e8*/ 	.byte	0x04, 0x0a
        /*00ea*/ 	.short	(.L_77 - .L_76)
	.align		4
.L_76:
        /*00ec*/ 	.word	index@(.nv.constant0._Z9cuda_gemmIiLj256ELj1ELj1ELj4096ELj64ELj64ELj128ELj0ELj1EEvjjjPKT_S2_PS0_jjj)
        /*00f0*/ 	.short	0x0380
        /*00f2*/ 	.short	0x0034


	//----- nvinfo : EIATTR_SW_WAR
	.align		4
.L_77:
        /*00f4*/ 	.byte	0x04, 0x36
        /*00f6*/ 	.short	(.L_79 - .L_78)
.L_78:
        /*00f8*/ 	.word	0x00000008
.L_79:


//--------------------- .nv.callgraph             --------------------------
	.section	.nv.callgraph,"",@"SHT_CUDA_CALLGRAPH"
	.align	4
	.sectionentsize	8
	.align		4
        /*0000*/ 	.word	0x00000000
	.align		4
        /*0004*/ 	.word	0xffffffff
	.align		4
        /*0008*/ 	.word	0x00000000
	.align		4
        /*000c*/ 	.word	0xfffffffe
	.align		4
        /*0010*/ 	.word	0x00000000
	.align		4
        /*0014*/ 	.word	0xfffffffd
	.align		4
        /*0018*/ 	.word	0x00000000
	.align		4
        /*001c*/ 	.word	0xfffffffc


//--------------------- .text._Z9cuda_gemmIiLj256ELj1ELj1ELj4096ELj64ELj64ELj128ELj1ELj1EEvjjjPKT_S2_PS0_jjj --------------------------
	.section	.text._Z9cuda_gemmIiLj256ELj1ELj1ELj4096ELj64ELj64ELj128ELj1ELj1EEvjjjPKT_S2_PS0_jjj,"ax",@progbits
	.align	128
        .global         _Z9cuda_gemmIiLj256ELj1ELj1ELj4096ELj64ELj64ELj128ELj1ELj1EEvjjjPKT_S2_PS0_jjj
        .type           _Z9cuda_gemmIiLj256ELj1ELj1ELj4096ELj64ELj64ELj128ELj1ELj1EEvjjjPKT_S2_PS0_jjj,@function
        .size           _Z9cuda_gemmIiLj256ELj1ELj1ELj4096ELj64ELj64ELj128ELj1ELj1EEvjjjPKT_S2_PS0_jjj,(.L_x_20 - _Z9cuda_gemmIiLj256ELj1ELj1ELj4096ELj64ELj64ELj128ELj1ELj1EEvjjjPKT_S2_PS0_jjj)
        .other          _Z9cuda_gemmIiLj256ELj1ELj1ELj4096ELj64ELj64ELj128ELj1ELj1EEvjjjPKT_S2_PS0_jjj,@"STO_CUDA_ENTRY STV_DEFAULT"
_Z9cuda_gemmIiLj256ELj1ELj1ELj4096ELj64ELj64ELj128ELj1ELj1EEvjjjPKT_S2_PS0_jjj:
.text._Z9cuda_gemmIiLj256ELj1ELj1ELj4096ELj64ELj64ELj128ELj1ELj1EEvjjjPKT_S2_PS0_jjj:
[----:B------:R-:W-:Y:S01]  /*0000*/  LDC R1, c[0x0][0x37c] ;  /* 0x0000df00ff017b82 */ /* 0x000fe20000000800 */
[----:B------:R-:W0:Y:S01]  /*0010*/  S2R R0, SR_CTAID.Y ;  /* 0x0000000000007919 */ /* 0x000e220000002600 */
[----:B------:R-:W0:Y:S02]  /*0020*/  LDCU UR4, c[0x0][0x374] ;  /* 0x00006e80ff0477ac */ /* 0x000e240008000800 */
[----:B0-----:R-:W-:-:S13]  /*0030*/  ISETP.GE.U32.AND P0, PT, R0, UR4, PT ;  /* 0x0000000400007c0c */ /* 0x001fda000bf06070 */
[----:B------:R-:W-:Y:S05]  /*0040*/  @P0 EXIT ;  /* 0x000000000000094d */ /* 0x000fea0003800000 */
[----:B------:R-:W0:Y:S01]  /*0050*/  S2R R49, SR_TID.X ;  /* 0x0000000000317919 */ /* 0x000e220000002100 */
[----:B------:R-:W1:Y:S01]  /*0060*/  LDC R2, c[0x0][0x360] ;  /* 0x0000d800ff027b82 */ /* 0x000e620000000800 */
[----:B------:R-:W-:Y:S01]  /*0070*/  MOV R8, 0x160 ;  /* 0x0000016000087802 */ /* 0x000fe20000000f00 */
[----:B------:R-:W2:Y:S01]  /*0080*/  S2R R53, SR_CTAID.Z ;  /* 0x0000000000357919 */ /* 0x000ea20000002700 */
[----:B-1----:R-:W-:Y:S02]  /*0090*/  SHF.L.U32 R5, R2, 0x2, RZ ;  /* 0x0000000202057819 */ /* 0x002fe400000006ff */
[----:B0-----:R-:W-:Y:S02]  /*00a0*/  SHF.L.U32 R54, R49, 0x2, RZ ;  /* 0x0000000231367819 */ /* 0x001fe400000006ff */
[----:B--2---:R-:W-:-:S03]  /*00b0*/  SHF.L.U32 R53, R53, 0x6, RZ ;  /* 0x0000000635357819 */ /* 0x004fc600000006ff */
[C---:B------:R-:W-:Y:S01]  /*00c0*/  IMAD.IADD R3, R54.reuse, 0x1, R5 ;  /* 0x0000000136037824 */ /* 0x040fe200078e0205 */
[----:B------:R-:W-:Y:S02]  /*00d0*/  LOP3.LUT R5, R5, 0xffff, RZ, 0xc0, !PT ;  /* 0x0000ffff05057812 */ /* 0x000fe400078ec0ff */
[----:B------:R-:W-:Y:S02]  /*00e0*/  LOP3.LUT R52, R54, 0x3c, RZ, 0xc0, !PT ;  /* 0x0000003c36347812 */ /* 0x000fe400078ec0ff */
[----:B------:R-:W-:-:S04]  /*00f0*/  IADD3 R3, PT, PT, RZ, -R3, RZ ;  /* 0x80000003ff037210 */ /* 0x000fc80007ffe0ff */
[----:B------:R-:W-:Y:S02]  /*0100*/  PRMT R4, R3, 0x7710, RZ ;  /* 0x0000771003047816 */ /* 0x000fe400000000ff */
[----:B------:R-:W-:-:S03]  /*0110*/  SHF.R.U32.HI R3, RZ, 0x2, R49 ;  /* 0x00000002ff037819 */ /* 0x000fc60000011631 */
[----:B------:R-:W-:Y:S01]  /*0120*/  VIADD R4, R4, 0x7ff ;  /* 0x000007ff04047836 */ /* 0x000fe20000000000 */
[----:B------:R-:W-:-:S04]  /*0130*/  LOP3.LUT R3, R3, 0x3c, RZ, 0xc0, !PT ;  /* 0x0000003c03037812 */ /* 0x000fc800078ec0ff */
[----:B------:R-:W-:-:S07]  /*0140*/  LOP3.LUT R4, R4, 0xffff, RZ, 0xc0, !PT ;  /* 0x0000ffff04047812 */ /* 0x000fce00078ec0ff */
[----:B------:R-:W-:Y:S05]  /*0150*/  CALL.REL.NOINC `($__internal_0_$__cuda_sm20_div_u16) ;  /* 0x0000000c00bc7944 */ /* 0x000fea0003c00000 */
[----:B------:R-:W0:Y:S01]  /*0160*/  S2R R7, SR_CgaCtaId ;  /* 0x0000000000077919 */ /* 0x000e220000008800 */
[----:B------:R-:W-:Y:S02]  /*0170*/  MOV R5, 0x400 ;  /* 0x0000040000057802 */ /* 0x000fe40000000f00 */
[----:B------:R-:W-:Y:S02]  /*0180*/  CS2R R12, SRZ ;  /* 0x00000000000c7805 */ /* 0x000fe4000001ff00 */
[----:B------:R-:W-:Y:S02]  /*0190*/  SHF.L.U32 R51, R49, 0x3, RZ ;  /* 0x0000000331337819 */ /* 0x000fe400000006ff */
[----:B------:R-:W-:Y:S02]  /*01a0*/  CS2R R16, SRZ ;  /* 0x0000000000107805 */ /* 0x000fe4000001ff00 */
[----:B------:R-:W-:Y:S02]  /*01b0*/  IADD3 R6, PT, PT, R5, 0x2100, RZ ;  /* 0x0000210005067810 */ /* 0x000fe40007ffe0ff */
[----:B------:R-:W-:-:S02]  /*01c0*/  CS2R R10, SRZ ;  /* 0x00000000000a7805 */ /* 0x000fc4000001ff00 */
[----:B------:R-:W-:Y:S02]  /*01d0*/  LOP3.LUT R4, R54, 0x1c, RZ, 0xc0, !PT ;  /* 0x0000001c36047812 */ /* 0x000fe400078ec0ff */
[----:B------:R-:W-:Y:S02]  /*01e0*/  CS2R R14, SRZ ;  /* 0x00000000000e7805 */ /* 0x000fe4000001ff00 */
[----:B------:R-:W-:Y:S02]  /*01f0*/  LOP3.LUT R48, R50, 0x3, RZ, 0xc0, !PT ;  /* 0x0000000332307812 */ /* 0x000fe400078ec0ff */
[----:B------:R-:W-:Y:S02]  /*0200*/  CS2R R18, SRZ ;  /* 0x0000000000127805 */ /* 0x000fe4000001ff00 */
[----:B------:R-:W-:Y:S01]  /*0210*/  LOP3.LUT R51, R4, 0x7c0, R51, 0xf8, !PT ;  /* 0x000007c004337812 */ /* 0x000fe200078ef833 */
[----:B------:R-:W-:Y:S01]  /*0220*/  UPLOP3.LUT UP0, UPT, UPT, UPT, UPT, 0x80, 0x8 ;  /* 0x000000000008789c */ /* 0x000fe20003f0f070 */
[----:B------:R-:W1:Y:S01]  /*0230*/  LDCU.64 UR8, c[0x0][0x358] ;  /* 0x00006b00ff0877ac */ /* 0x000e620008000a00 */
[----:B------:R-:W-:Y:S01]  /*0240*/  UMOV UR4, URZ ;  /* 0x000000ff00047c82 */ /* 0x000fe20008000000 */
[----:B0-----:R-:W-:-:S02]  /*0250*/  LEA R8, R7, R5, 0x18 ;  /* 0x0000000507087211 */ /* 0x001fc400078ec0ff */
[----:B------:R-:W-:Y:S02]  /*0260*/  CS2R R4, SRZ ;  /* 0x0000000000047805 */ /* 0x000fe4000001ff00 */
[----:B------:R-:W-:Y:S01]  /*0270*/  LEA R6, R7, R6, 0x18 ;  /* 0x0000000607067211 */ /* 0x000fe200078ec0ff */
[----:B------:R-:W-:Y:S01]  /*0280*/  IMAD R3, R3, 0x84, R8 ;  /* 0x0000008403037824 */ /* 0x000fe200078e0208 */
[----:B------:R-:W-:-:S03]  /*0290*/  CS2R R8, SRZ ;  /* 0x0000000000087805 */ /* 0x000fc6000001ff00 */
[----:B------:R-:W-:Y:S01]  /*02a0*/  IMAD R49, R49, 0x10, R6 ;  /* 0x0000001031317824 */ /* 0x000fe200078e0206 */
[----:B-1----:R-:W-:-:S07]  /*02b0*/  CS2R R6, SRZ ;  /* 0x0000000000067805 */ /* 0x002fce000001ff00 */
.L_x_8:
[----:B------:R-:W-:Y:S01]  /*02c0*/  ISETP.NE.AND P1, PT, R48, 0x2, PT ;  /* 0x000000023000780c */ /* 0x000fe20003f25270 */
[----:B------:R-:W-:Y:S01]  /*02d0*/  UPLOP3.LUT UP1, UPT, UPT, UPT, UP0, 0x80, 0x8 ;  /* 0x000000000008789c */ /* 0x000fe20003f2f000 */
[----:B------:R-:W-:Y:S01]  /*02e0*/  LOP3.LUT R20, R50, 0xffff, RZ, 0xc0, !PT ;  /* 0x0000ffff32147812 */ /* 0x000fe200078ec0ff */
[----:B------:R-:W-:Y:S01]  /*02f0*/  BSSY.RECONVERGENT B0, `(.L_x_0) ;  /* 0x0000023000007945 */ /* 0x000fe20003800200 */
[----:B------:R-:W-:Y:S01]  /*0300*/  LEA R36, R0, R53, 0xc ;  /* 0x0000003500247211 */ /* 0x000fe200078e60ff */
[----:B------:R-:W-:Y:S01]  /*0310*/  IMAD.MOV.U32 R38, RZ, RZ, R54 ;  /* 0x000000ffff267224 */ /* 0x000fe200078e0036 */
[----:B------:R-:W-:Y:S02]  /*0320*/  ISETP.GE.U32.AND P0, PT, R20, 0x2, PT ;  /* 0x000000021400780c */ /* 0x000fe40003f06070 */
[----:B------:R-:W-:Y:S02]  /*0330*/  SHF.L.U32 R43, R2, 0x2, RZ ;  /* 0x00000002022b7819 */ /* 0x000fe400000006ff */
[----:B------:R-:W-:-:S03]  /*0340*/  IADD3 R36, PT, PT, R36, UR4, RZ ;  /* 0x0000000424247c10 */ /* 0x000fc6000fffe0ff */
[----:B------:R-:W-:Y:S06]  /*0350*/  @!P1 BRA `(.L_x_1) ;  /* 0x0000000000709947 */ /* 0x000fec0003800000 */
[----:B------:R-:W0:Y:S01]  /*0360*/  LDC.64 R24, c[0x0][0x390] ;  /* 0x0000e400ff187b82 */ /* 0x000e220000000a00 */
[----:B------:R-:W-:-:S05]  /*0370*/  IADD3 R21, PT, PT, R51, R36, RZ ;  /* 0x0000002433157210 */ /* 0x000fca0007ffe0ff */
[----:B0-----:R-:W-:-:S06]  /*0380*/  IMAD.WIDE.U32 R20, R21, 0x4, R24 ;  /* 0x0000000415147825 */ /* 0x001fcc00078e0018 */
[----:B------:R-:W2:Y:S01]  /*0390*/  LDG.E.128.CONSTANT R20, desc[UR8][R20.64] ;  /* 0x0000000814147981 */ /* 0x000ea2000c1e9d00 */
[----:B------:R-:W-:Y:S01]  /*03a0*/  ISETP.NE.AND P1, PT, R48, 0x3, PT ;  /* 0x000000033000780c */ /* 0x000fe20003f25270 */
[----:B------:R-:W-:Y:S02]  /*03b0*/  IMAD.IADD R38, R54, 0x1, R43 ;  /* 0x0000000136267824 */ /* 0x000fe400078e022b */
[----:B--2---:R0:W-:Y:S10]  /*03c0*/  STS.128 [R49], R20 ;  /* 0x0000001431007388 */ /* 0x0041f40000000c00 */
[----:B------:R-:W-:Y:S05]  /*03d0*/  @!P1 BRA `(.L_x_1) ;  /* 0x0000000000509947 */ /* 0x000fea0003800000 */
[----:B------:R-:W-:Y:S02]  /*03e0*/  ISETP.NE.AND P1, PT, R48, RZ, PT ;  /* 0x000000ff3000720c */ /* 0x000fe40003f25270 */
[----:B------:R-:W-:Y:S02]  /*03f0*/  IADD3 R30, PT, PT, R43, R38, RZ ;  /* 0x000000262b1e7210 */ /* 0x000fe40007ffe0ff */
[C---:B0-----:R-:W-:Y:S02]  /*0400*/  LOP3.LUT R20, R38.reuse, 0x1c, RZ, 0xc0, !PT ;  /* 0x0000001c26147812 */ /* 0x041fe400078ec0ff */
[----:B------:R-:W-:-:S04]  /*0410*/  SHF.L.U32 R21, R38, 0x1, RZ ;  /* 0x0000000126157819 */ /* 0x000fc800000006ff */
[----:B------:R-:W-:-:S03]  /*0420*/  LOP3.LUT R21, R20, 0xfc0, R21, 0xf8, !PT ;  /* 0x00000fc014157812 */ /* 0x000fc600078ef815 */
[C---:B------:R-:W-:Y:S01]  /*0430*/  @P1 IMAD.SHL.U32 R23, R30.reuse, 0x2, RZ ;  /* 0x000000021e171824 */ /* 0x040fe200078e00ff */
[----:B------:R-:W-:Y:S02]  /*0440*/  @P1 LOP3.LUT R22, R30, 0x1c, RZ, 0xc0, !PT ;  /* 0x0000001c1e161812 */ /* 0x000fe400078ec0ff */
[----:B------:R-:W-:Y:S02]  /*0450*/  IADD3 R21, PT, PT, R36, R21, RZ ;  /* 0x0000001524157210 */ /* 0x000fe40007ffe0ff */
[----:B------:R-:W-:-:S03]  /*0460*/  @P1 LOP3.LUT R23, R22, 0xfc0, R23, 0xf8, !PT ;  /* 0x00000fc016171812 */ /* 0x000fc600078ef817 */
[----:B------:R-:W-:Y:S01]  /*0470*/  IMAD.WIDE.U32 R20, R21, 0x4, R24 ;  /* 0x0000000415147825 */ /* 0x000fe200078e0018 */
[----:B------:R-:W-:-:S05]  /*0480*/  @P1 IADD3 R23, PT, PT, R36, R23, RZ ;  /* 0x0000001724171210 */ /* 0x000fca0007ffe0ff */
[----:B------:R-:W-:Y:S02]  /*0490*/  @P1 IMAD.WIDE.U32 R24, R23, 0x4, R24 ;  /* 0x0000000417181825 */ /* 0x000fe400078e0018 */
[----:B------:R-:W2:Y:S04]  /*04a0*/  LDG.E.128.CONSTANT R20, desc[UR8][R20.64] ;  /* 0x0000000814147981 */ /* 0x000ea8000c1e9d00 */
[----:B------:R-:W3:Y:S01]  /*04b0*/  @P1 LDG.E.128.CONSTANT R24, desc[UR8][R24.64] ;  /* 0x0000000818181981 */ /* 0x000ee2000c1e9d00 */
[----:B------:R-:W-:Y:S01]  /*04c0*/  IMAD R29, R2, 0x10, R49 ;  /* 0x00000010021d7824 */ /* 0x000fe200078e0231 */
[----:B------:R-:W-:Y:S01]  /*04d0*/  MOV R38, R30 ;  /* 0x0000001e00267202 */ /* 0x000fe20000000f00 */
[----:B------:R-:W-:-:S03]  /*04e0*/  @P1 IMAD.IADD R38, R43, 0x1, R30 ;  /* 0x000000012b261824 */ /* 0x000fc600078e021e */
[----:B------:R-:W-:Y:S01]  /*04f0*/  @P1 LEA R28, R2, R29, 0x4 ;  /* 0x0000001d021c1211 */ /* 0x000fe200078e20ff */
[----:B--2---:R1:W-:Y:S04]  /*0500*/  STS.128 [R29], R20 ;  /* 0x000000141d007388 */ /* 0x0043e80000000c00 */
[----:B---3--:R1:W-:Y:S02]  /*0510*/  @P1 STS.128 [R28], R24 ;  /* 0x000000181c001388 */ /* 0x0083e40000000c00 */
.L_x_1:
[----:B------:R-:W-:Y:S05]  /*0520*/  BSYNC.RECONVERGENT B0 ;  /* 0x0000000000007941 */ /* 0x000fea0003800200 */
.L_x_0:
[----:B------:R-:W-:Y:S04]  /*0530*/  BSSY.RECONVERGENT B0, `(.L_x_2) ;  /* 0x0000036000007945 */ /* 0x000fe80003800200 */
[----:B------:R-:W-:Y:S05]  /*0540*/  @!P0 BRA `(.L_x_3) ;  /* 0x0000000000d08947 */ /* 0x000fea0003800000 */
[----:B------:R-:W2:Y:S01]  /*0550*/  S2UR UR6, SR_CgaCtaId ;  /* 0x00000000000679c3 */ /* 0x000ea20000008800 */
[----:B------:R-:W-:Y:S01]  /*0560*/  UMOV UR5, 0x400 ;  /* 0x0000040000057882 */ /* 0x000fe20000000000 */
[----:B------:R-:W-:Y:S01]  /*0570*/  SHF.L.U32 R59, R38, 0x1, RZ ;  /* 0x00000001263b7819 */ /* 0x000fe200000006ff */
[----:B------:R-:W-:Y:S01]  /*0580*/  UIADD3 UR5, UPT, UPT, UR5, 0x2100, URZ ;  /* 0x0000210005057890 */ /* 0x000fe2000fffe0ff */
[C-C-:B------:R-:W-:Y:S01]  /*0590*/  IMAD R37, R2.reuse, 0xc, R38.reuse ;  /* 0x0000000c02257824 */ /* 0x140fe200078e0226 */
[C---:B------:R-:W-:Y:S01]  /*05a0*/  LEA R55, R2.reuse, R38, 0x3 ;  /* 0x0000002602377211 */ /* 0x040fe200078e18ff */
[----:B------:R-:W-:Y:S01]  /*05b0*/  IMAD.IADD R57, R43, 0x1, R38 ;  /* 0x000000012b397824 */ /* 0x000fe200078e0226 */
[CC--:B------:R-:W-:Y:S01]  /*05c0*/  LEA R45, R2.reuse, R59.reuse, 0x4 ;  /* 0x0000003b022d7211 */ /* 0x0c0fe200078e20ff */
[C---:B------:R-:W-:Y:S01]  /*05d0*/  IMAD R41, R2.reuse, 0x18, R59 ;  /* 0x0000001802297824 */ /* 0x040fe200078e023b */
[----:B------:R-:W-:Y:S01]  /*05e0*/  LEA R47, R2, R59, 0x3 ;  /* 0x0000003b022f7211 */ /* 0x000fe200078e18ff */
[----:B--2---:R-:W-:-:S06]  /*05f0*/  ULEA UR5, UR6, UR5, 0x18 ;  /* 0x0000000506057291 */ /* 0x004fcc000f8ec0ff */
[----:B------:R-:W-:-:S07]  /*0600*/  LEA R39, R38, UR5, 0x2 ;  /* 0x0000000526277c11 */ /* 0x000fce000f8e10ff */
.L_x_4:
[----:B--2---:R-:W2:Y:S01]  /*0610*/  LDC.64 R32, c[0x0][0x390] ;  /* 0x0000e400ff207b82 */ /* 0x004ea20000000a00 */
[----:B01----:R-:W-:Y:S02]  /*0620*/  LOP3.LUT R21, R59, 0xfc0, RZ, 0xc0, !PT ;  /* 0x00000fc03b157812 */ /* 0x003fe400078ec0ff */
[----:B------:R-:W-:Y:S02]  /*0630*/  LOP3.LUT R20, R38, 0x1c, RZ, 0xc0, !PT ;  /* 0x0000001c26147812 */ /* 0x000fe400078ec0ff */
[----:B------:R-:W-:Y:S02]  /*0640*/  LOP3.LUT R23, R47, 0xfc0, RZ, 0xc0, !PT ;  /* 0x00000fc02f177812 */ /* 0x000fe400078ec0ff */
[----:B------:R-:W-:Y:S02]  /*0650*/  LOP3.LUT R22, R57, 0x1c, RZ, 0xc0, !PT ;  /* 0x0000001c39167812 */ /* 0x000fe400078ec0ff */
[----:B------:R-:W-:Y:S02]  /*0660*/  LOP3.LUT R27, R45, 0xfc0, RZ, 0xc0, !PT ;  /* 0x00000fc02d1b7812 */ /* 0x000fe400078ec0ff */
[----:B------:R-:W-:-:S02]  /*0670*/  LOP3.LUT R24, R55, 0x1c, RZ, 0xc0, !PT ;  /* 0x0000001c37187812 */ /* 0x000fc400078ec0ff */
[----:B------:R-:W-:Y:S02]  /*0680*/  LOP3.LUT R29, R41, 0xfc0, RZ, 0xc0, !PT ;  /* 0x00000fc0291d7812 */ /* 0x000fe400078ec0ff */
[----:B------:R-:W-:Y:S02]  /*0690*/  LOP3.LUT R26, R37, 0x1c, RZ, 0xc0, !PT ;  /* 0x0000001c251a7812 */ /* 0x000fe400078ec0ff */
[-C--:B------:R-:W-:Y:S02]  /*06a0*/  IADD3 R21, PT, PT, R21, R36.reuse, R20 ;  /* 0x0000002415157210 */ /* 0x080fe40007ffe014 */
[-C--:B------:R-:W-:Y:S02]  /*06b0*/  IADD3 R25, PT, PT, R23, R36.reuse, R22 ;  /* 0x0000002417197210 */ /* 0x080fe40007ffe016 */
[-C--:B------:R-:W-:Y:S02]  /*06c0*/  IADD3 R27, PT, PT, R27, R36.reuse, R24 ;  /* 0x000000241b1b7210 */ /* 0x080fe40007ffe018 */
[----:B------:R-:W-:Y:S01]  /*06d0*/  IADD3 R31, PT, PT, R29, R36, R26 ;  /* 0x000000241d1f7210 */ /* 0x000fe20007ffe01a */
[----:B--2---:R-:W-:-:S04]  /*06e0*/  IMAD.WIDE.U32 R20, R21, 0x4, R32 ;  /* 0x0000000415147825 */ /* 0x004fc800078e0020 */
[--C-:B------:R-:W-:Y:S02]  /*06f0*/  IMAD.WIDE.U32 R24, R25, 0x4, R32.reuse ;  /* 0x0000000419187825 */ /* 0x100fe400078e0020 */
[----:B------:R-:W2:Y:S02]  /*0700*/  LDG.E.128.CONSTANT R20, desc[UR8][R20.64] ;  /* 0x0000000814147981 */ /* 0x000ea4000c1e9d00 */
[--C-:B------:R-:W-:Y:S02]  /*0710*/  IMAD.WIDE.U32 R28, R27, 0x4, R32.reuse ;  /* 0x000000041b1c7825 */ /* 0x100fe400078e0020 */
[----:B------:R-:W3:Y:S02]  /*0720*/  LDG.E.128.CONSTANT R24, desc[UR8][R24.64] ;  /* 0x0000000818187981 */ /* 0x000ee4000c1e9d00 */
[----:B------:R-:W-:Y:S02]  /*0730*/  IMAD.WIDE.U32 R32, R31, 0x4, R32 ;  /* 0x000000041f207825 */ /* 0x000fe400078e0020 */
[----:B------:R-:W4:Y:S04]  /*0740*/  LDG.E.128.CONSTANT R28, desc[UR8][R28.64] ;  /* 0x000000081c1c7981 */ /* 0x000f28000c1e9d00 */
[----:B------:R-:W5:Y:S01]  /*0750*/  LDG.E.128.CONSTANT R32, desc[UR8][R32.64] ;  /* 0x0000000820207981 */ /* 0x000f62000c1e9d00 */
[C-C-:B------:R-:W-:Y:S01]  /*0760*/  IMAD R40, R2.reuse, 0x10, R39.reuse ;  /* 0x0000001002287824 */ /* 0x140fe200078e0227 */
[C---:B------:R-:W-:Y:S01]  /*0770*/  LEA R42, R2.reuse, R39, 0x5 ;  /* 0x00000027022a7211 */ /* 0x040fe200078e28ff */
[----:B------:R-:W-:Y:S01]  /*0780*/  IMAD R44, R2, 0x30, R39 ;  /* 0x00000030022c7824 */ /* 0x000fe200078e0227 */
[----:B------:R-:W-:-:S04]  /*0790*/  IADD3 R38, PT, PT, R43, R38, R43 ;  /* 0x000000262b267210 */ /* 0x000fc80007ffe02b */
[----:B------:R-:W-:-:S04]  /*07a0*/  IADD3 R38, PT, PT, R43, R38, R43 ;  /* 0x000000262b267210 */ /* 0x000fc80007ffe02b */
[----:B------:R-:W-:Y:S01]  /*07b0*/  ISETP.GE.U32.AND P0, PT, R38, 0x800, PT ;  /* 0x000008002600780c */ /* 0x000fe20003f06070 */
[C---:B------:R-:W-:Y:S01]  /*07c0*/  IMAD R41, R2.reuse, 0x20, R41 ;  /* 0x0000002002297824 */ /* 0x040fe200078e0229 */
[C---:B------:R-:W-:Y:S01]  /*07d0*/  LEA R37, R2.reuse, R37, 0x4 ;  /* 0x0000002502257211 */ /* 0x040fe200078e20ff */
[C---:B------:R-:W-:Y:S01]  /*07e0*/  IMAD R57, R2.reuse, 0x10, R57 ;  /* 0x0000001002397824 */ /* 0x040fe200078e0239 */
[C---:B------:R-:W-:Y:S02]  /*07f0*/  LEA R55, R2.reuse, R55, 0x4 ;  /* 0x0000003702377211 */ /* 0x040fe400078e20ff */
[C---:B------:R-:W-:Y:S02]  /*0800*/  LEA R45, R2.reuse, R45, 0x5 ;  /* 0x0000002d022d7211 */ /* 0x040fe400078e28ff */
[C---:B------:R-:W-:Y:S02]  /*0810*/  LEA R47, R2.reuse, R47, 0x5 ;  /* 0x0000002f022f7211 */ /* 0x040fe400078e28ff */
[C---:B------:R-:W-:Y:S01]  /*0820*/  LEA R59, R2.reuse, R59, 0x5 ;  /* 0x0000003b023b7211 */ /* 0x040fe200078e28ff */
[----:B--2---:R0:W-:Y:S04]  /*0830*/  STS.128 [R39], R20 ;  /* 0x0000001427007388 */ /* 0x0041e80000000c00 */
[----:B---3--:R2:W-:Y:S04]  /*0840*/  STS.128 [R40], R24 ;  /* 0x0000001828007388 */ /* 0x0085e80000000c00 */
[----:B----4-:R2:W-:Y:S04]  /*0850*/  STS.128 [R42], R28 ;  /* 0x0000001c2a007388 */ /* 0x0105e80000000c00 */
[----:B-----5:R2:W-:Y:S01]  /*0860*/  STS.128 [R44], R32 ;  /* 0x000000202c007388 */ /* 0x0205e20000000c00 */
[----:B0-----:R-:W-:Y:S01]  /*0870*/  IMAD R39, R2, 0x40, R39 ;  /* 0x0000004002277824 */ /* 0x001fe200078e0227 */
[----:B------:R-:W-:Y:S06]  /*0880*/  @!P0 BRA `(.L_x_4) ;  /* 0xfffffffc00608947 */ /* 0x000fec000383ffff */
.L_x_3:
[----:B------:R-:W-:Y:S05]  /*0890*/  BSYNC.RECONVERGENT B0 ;  /* 0x0000000000007941 */ /* 0x000fea0003800200 */
.L_x_2:
[----:B-12---:R-:W1:Y:S01]  /*08a0*/  S2R R25, SR_TID.X ;  /* 0x0000000000197919 */ /* 0x006e620000002100 */
[----:B------:R-:W2:Y:S01]  /*08b0*/  S2UR UR6, SR_CgaCtaId ;  /* 0x00000000000679c3 */ /* 0x000ea20000008800 */
[----:B------:R-:W-:Y:S01]  /*08c0*/  BSSY.RECONVERGENT B0, `(.L_x_5) ;  /* 0x0000013000007945 */ /* 0x000fe20003800200 */
[----:B------:R-:W-:Y:S01]  /*08d0*/  IADD3 R24, PT, PT, R53, UR4, RZ ;  /* 0x0000000435187c10 */ /* 0x000fe2000fffe0ff */
[----:B------:R-:W-:Y:S02]  /*08e0*/  UMOV UR5, 0x400 ;  /* 0x0000040000057882 */ /* 0x000fe40000000000 */
[----:B--2---:R-:W-:Y:S01]  /*08f0*/  ULEA UR7, UR6, UR5, 0x18 ;  /* 0x0000000506077291 */ /* 0x004fe2000f8ec0ff */
[----:B-1----:R-:W-:-:S11]  /*0900*/  SHF.R.U32.HI R25, RZ, 0x4, R25 ;  /* 0x00000004ff197819 */ /* 0x002fd60000011619 */
.L_x_6:
[----:B01----:R-:W0:Y:S01]  /*0910*/  LDC.64 R20, c[0x0][0x398] ;  /* 0x0000e600ff147b82 */ /* 0x003e220000000a00 */
[----:B------:R-:W-:-:S05]  /*0920*/  IADD3 R23, PT, PT, R24, R25, RZ ;  /* 0x0000001918177210 */ /* 0x000fca0007ffe0ff */
[----:B------:R-:W-:-:S04]  /*0930*/  IMAD R23, R23, 0x40, R52 ;  /* 0x0000004017177824 */ /* 0x000fc800078e0234 */
[----:B0-----:R-:W-:-:S06]  /*0940*/  IMAD.WIDE.U32 R20, R23, 0x4, R20 ;  /* 0x0000000417147825 */ /* 0x001fcc00078e0014 */
[----:B------:R-:W2:Y:S01]  /*0950*/  LDG.E.128.CONSTANT R20, desc[UR8][R20.64] ;  /* 0x0000000814147981 */ /* 0x000ea2000c1e9d00 */
[----:B------:R-:W-:Y:S02]  /*0960*/  LEA R27, R25, UR7, 0x2 ;  /* 0x00000007191b7c11 */ /* 0x000fe4000f8e10ff */
[----:B------:R-:W-:-:S03]  /*0970*/  LEA.HI R25, R2, R25, RZ, 0x1c ;  /* 0x0000001902197211 */ /* 0x000fc600078fe0ff */
[----:B------:R-:W-:Y:S01]  /*0980*/  IMAD R27, R52, 0x84, R27 ;  /* 0x00000084341b7824 */ /* 0x000fe200078e021b */
[----:B------:R-:W-:-:S04]  /*0990*/  ISETP.GE.U32.AND P0, PT, R25, 0x20, PT ;  /* 0x000000201900780c */ /* 0x000fc80003f06070 */
[----:B--2---:R1:W-:Y:S04]  /*09a0*/  STS [R27], R20 ;  /* 0x000000141b007388 */ /* 0x0043e80000000800 */
[----:B------:R1:W-:Y:S04]  /*09b0*/  STS [R27+0x84], R21 ;  /* 0x000084151b007388 */ /* 0x0003e80000000800 */
[----:B------:R1:W-:Y:S04]  /*09c0*/  STS [R27+0x108], R22 ;  /* 0x000108161b007388 */ /* 0x0003e80000000800 */
[----:B------:R1:W-:Y:S01]  /*09d0*/  STS [R27+0x18c], R23 ;  /* 0x00018c171b007388 */ /* 0x0003e20000000800 */
[----:B------:R-:W-:Y:S05]  /*09e0*/  @!P0 BRA `(.L_x_6) ;  /* 0xfffffffc00c88947 */ /* 0x000fea000383ffff */
[----:B------:R-:W-:Y:S05]  /*09f0*/  BSYNC.RECONVERGENT B0 ;  /* 0x0000000000007941 */ /* 0x000fea0003800200 */
.L_x_5:
[----:B------:R-:W-:Y:S01]  /*0a00*/  BAR.SYNC.DEFER_BLOCKING 0x0 ;  /* 0x0000000000007b1d */ /* 0x000fe20000010000 */
[----:B------:R-:W-:Y:S01]  /*0a10*/  HFMA2 R55, -RZ, RZ, 0, 0 ;  /* 0x00000000ff377431 */ /* 0x000fe200000001ff */
[----:B------:R-:W-:-:S04]  /*0a20*/  UIADD3 UR5, UPT, UPT, UR5, 0x2100, URZ ;  /* 0x0000210005057890 */ /* 0x000fc8000fffe0ff */
[----:B------:R-:W-:-:S12]  /*0a30*/  ULEA UR5, UR6, UR5, 0x18 ;  /* 0x0000000506057291 */ /* 0x000fd8000f8ec0ff */
.L_x_7:
[----:B-1----:R-:W-:Y:S01]  /*0a40*/  LEA R20, R52, R55, 0x5 ;  /* 0x0000003734147211 */ /* 0x002fe200078e28ff */
[C---:B------:R-:W-:Y:S01]  /*0a50*/  IMAD R56, R55.reuse, 0x4, R3 ;  /* 0x0000000437387824 */ /* 0x040fe200078e0203 */
[----:B------:R-:W-:Y:S02]  /*0a60*/  IADD3 R55, PT, PT, R55, 0x4, RZ ;  /* 0x0000000437377810 */ /* 0x000fe40007ffe0ff */
[----:B------:R-:W-:Y:S02]  /*0a70*/  LEA R44, R20, UR5, 0x2 ;  /* 0x00000005142c7c11 */ /* 0x000fe4000f8e10ff */
[----:B------:R-:W-:Y:S01]  /*0a80*/  LDS.128 R20, [R56] ;  /* 0x0000000038147984 */ /* 0x000fe20000000c00 */
[----:B------:R-:W-:-:S03]  /*0a90*/  ISETP.GE.U32.AND P0, PT, R55, 0x20, PT ;  /* 0x000000203700780c */ /* 0x000fc60003f06070 */
[----:B------:R-:W0:Y:S04]  /*0aa0*/  LDS.128 R28, [R44+0x80] ;  /* 0x000080002c1c7984 */ /* 0x000e280000000c00 */
[----:B------:R-:W1:Y:S04]  /*0ab0*/  LDS.128 R24, [R44] ;  /* 0x000000002c187984 */ /* 0x000e680000000c00 */
[----:B------:R-:W2:Y:S04]  /*0ac0*/  LDS.128 R32, [R44+0x100] ;  /* 0x000100002c207984 */ /* 0x000ea80000000c00 */
[----:B------:R-:W3:Y:S01]  /*0ad0*/  LDS.128 R36, [R44+0x180] ;  /* 0x000180002c247984 */ /* 0x000ee20000000c00 */
[----:B0-----:R-:W-:-:S02]  /*0ae0*/  IMAD R40, R28, R20, R5 ;  /* 0x000000141c287224 */ /* 0x001fc400078e0205 */
[-C--:B-1----:R-:W-:Y:S02]  /*0af0*/  IMAD R4, R24, R20.reuse, R4 ;  /* 0x0000001418047224 */ /* 0x082fe400078e0204 */
[-C--:B--2---:R-:W-:Y:S02]  /*0b00*/  IMAD R6, R32, R20.reuse, R6 ;  /* 0x0000001420067224 */ /* 0x084fe400078e0206 */
[-C--:B------:R-:W-:Y:S02]  /*0b10*/  IMAD R5, R25, R21.reuse, R4 ;  /* 0x0000001519057224 */ /* 0x080fe400078e0204 */
[----:B---3--:R-:W-:Y:S02]  /*0b20*/  IMAD R20, R36, R20, R7 ;  /* 0x0000001424147224 */ /* 0x008fe400078e0207 */
[-C--:B------:R-:W-:Y:S02]  /*0b30*/  IMAD R7, R29, R21.reuse, R40 ;  /* 0x000000151d077224 */ /* 0x080fe400078e0228 */
[----:B------:R-:W0:Y:S01]  /*0b40*/  LDS.128 R40, [R56+0x80] ;  /* 0x0000800038287984 */ /* 0x000e220000000c00 */
[----:B------:R-:W-:-:S02]  /*0b50*/  IMAD R45, R33, R21, R6 ;  /* 0x00000015212d7224 */ /* 0x000fc400078e0206 */
[----:B------:R-:W-:Y:S02]  /*0b60*/  IMAD R21, R37, R21, R20 ;  /* 0x0000001525157224 */ /* 0x000fe400078e0214 */
[-C--:B------:R-:W-:Y:S02]  /*0b70*/  IMAD R4, R26, R22.reuse, R5 ;  /* 0x000000161a047224 */ /* 0x080fe400078e0205 */
[-C--:B------:R-:W-:Y:S01]  /*0b80*/  IMAD R58, R30, R22.reuse, R7 ;  /* 0x000000161e3a7224 */ /* 0x080fe200078e0207 */
[----:B------:R-:W1:Y:S01]  /*0b90*/  LDS R5, [R56+0x18c] ;  /* 0x00018c0038057984 */ /* 0x000e620000000800 */
[-C--:B------:R-:W-:Y:S02]  /*0ba0*/  IMAD R6, R34, R22.reuse, R45 ;  /* 0x0000001622067224 */ /* 0x080fe400078e022d */
[----:B------:R-:W-:Y:S01]  /*0bb0*/  IMAD R22, R38, R22, R21 ;  /* 0x0000001626167224 */ /* 0x000fe200078e0215 */
[----:B------:R-:W2:Y:S01]  /*0bc0*/  LDS.128 R44, [R56+0x190] ;  /* 0x00019000382c7984 */ /* 0x000ea20000000c00 */
[----:B------:R-:W-:-:S02]  /*0bd0*/  IMAD R4, R27, R23, R4 ;  /* 0x000000171b047224 */ /* 0x000fc400078e0204 */
[-C--:B------:R-:W-:Y:S02]  /*0be0*/  IMAD R6, R35, R23.reuse, R6 ;  /* 0x0000001723067224 */ /* 0x080fe400078e0206 */
[----:B------:R-:W-:Y:S02]  /*0bf0*/  IMAD R7, R39, R23, R22 ;  /* 0x0000001727077224 */ /* 0x000fe400078e0216 */
[-C--:B0-----:R-:W-:Y:S02]  /*0c00*/  IMAD R20, R24, R41.reuse, R8 ;  /* 0x0000002918147224 */ /* 0x081fe400078e0208 */
[-C--:B------:R-:W-:Y:S02]  /*0c10*/  IMAD R21, R28, R41.reuse, R9 ;  /* 0x000000291c157224 */ /* 0x080fe400078e0209 */
[----:B------:R-:W0:Y:S01]  /*0c20*/  LDS.64 R8, [R56+0x108] ;  /* 0x0001080038087984 */ /* 0x000e220000000a00 */
[-C--:B------:R-:W-:Y:S02]  /*0c30*/  IMAD R40, R32, R41.reuse, R10 ;  /* 0x0000002920287224 */ /* 0x080fe400078e020a */
[----:B------:R-:W-:-:S02]  /*0c40*/  IMAD R41, R36, R41, R11 ;  /* 0x0000002924297224 */ /* 0x000fc400078e020b */
[----:B------:R-:W3:Y:S01]  /*0c50*/  LDS.64 R10, [R56+0x110] ;  /* 0x00011000380a7984 */ /* 0x000ee20000000a00 */
[-C--:B-1----:R-:W-:Y:S02]  /*0c60*/  IMAD R16, R24, R5.reuse, R16 ;  /* 0x0000000518107224 */ /* 0x082fe400078e0210 */
[-C--:B------:R-:W-:Y:S02]  /*0c70*/  IMAD R17, R28, R5.reuse, R17 ;  /* 0x000000051c117224 */ /* 0x080fe400078e0211 */
[-C--:B------:R-:W-:Y:S02]  /*0c80*/  IMAD R18, R32, R5.reuse, R18 ;  /* 0x0000000520127224 */ /* 0x080fe400078e0212 */
[----:B------:R-:W-:Y:S02]  /*0c90*/  IMAD R19, R36, R5, R19 ;  /* 0x0000000524137224 */ /* 0x000fe400078e0213 */
[----:B------:R-:W-:Y:S02]  /*0ca0*/  IMAD R5, R31, R23, R58 ;  /* 0x000000171f057224 */ /* 0x000fe400078e023a */
[----:B------:R-:W-:-:S02]  /*0cb0*/  IMAD R20, R25, R42, R20 ;  /* 0x0000002a19147224 */ /* 0x000fc400078e0214 */
[-C--:B------:R-:W-:Y:S02]  /*0cc0*/  IMAD R21, R29, R42.reuse, R21 ;  /* 0x0000002a1d157224 */ /* 0x080fe400078e0215 */
[-C--:B------:R-:W-:Y:S02]  /*0cd0*/  IMAD R40, R33, R42.reuse, R40 ;  /* 0x0000002a21287224 */ /* 0x080fe400078e0228 */
[----:B------:R-:W-:Y:S02]  /*0ce0*/  IMAD R41, R37, R42, R41 ;  /* 0x0000002a25297224 */ /* 0x000fe400078e0229 */
[C---:B--2---:R-:W-:Y:S02]  /*0cf0*/  IMAD R16, R44.reuse, R25, R16 ;  /* 0x000000192c107224 */ /* 0x044fe400078e0210 */
[C---:B------:R-:W-:Y:S02]  /*0d00*/  IMAD R17, R44.reuse, R29, R17 ;  /* 0x0000001d2c117224 */ /* 0x040fe400078e0211 */
[----:B------:R-:W-:-:S02]  /*0d10*/  IMAD R18, R44, R33, R18 ;  /* 0x000000212c127224 */ /* 0x000fc400078e0212 */
[----:B------:R-:W-:Y:S02]  /*0d20*/  IMAD R19, R44, R37, R19 ;  /* 0x000000252c137224 */ /* 0x000fe400078e0213 */
[-C--:B------:R-:W-:Y:S02]  /*0d30*/  IMAD R22, R26, R43.reuse, R20 ;  /* 0x0000002b1a167224 */ /* 0x080fe400078e0214 */
[-C--:B------:R-:W-:Y:S02]  /*0d40*/  IMAD R20, R30, R43.reuse, R21 ;  /* 0x0000002b1e147224 */ /* 0x080fe400078e0215 */
[-C--:B------:R-:W-:Y:S02]  /*0d50*/  IMAD R21, R34, R43.reuse, R40 ;  /* 0x0000002b22157224 */ /* 0x080fe400078e0228 */
[----:B------:R-:W-:Y:S02]  /*0d60*/  IMAD R43, R38, R43, R41 ;  /* 0x0000002b262b7224 */ /* 0x000fe400078e0229 */
[----:B0-----:R-:W-:-:S02]  /*0d70*/  IMAD R12, R24, R8, R12 ;  /* 0x00000008180c7224 */ /* 0x001fc400078e020c */
[----:B------:R-:W0:Y:S01]  /*0d80*/  LDS R24, [R56+0x90] ;  /* 0x0000900038187984 */ /* 0x000e220000000800 */
[-C--:B------:R-:W-:Y:S02]  /*0d90*/  IMAD R28, R28, R8.reuse, R13 ;  /* 0x000000081c1c7224 */ /* 0x080fe400078e020d */
[-C--:B------:R-:W-:Y:S02]  /*0da0*/  IMAD R14, R32, R8.reuse, R14 ;  /* 0x00000008200e7224 */ /* 0x080fe400078e020e */
[----:B------:R-:W-:Y:S02]  /*0db0*/  IMAD R8, R36, R8, R15 ;  /* 0x0000000824087224 */ /* 0x000fe400078e020f */
[-C--:B------:R-:W-:Y:S02]  /*0dc0*/  IMAD R13, R25, R9.reuse, R12 ;  /* 0x00000009190d7224 */ /* 0x080fe400078e020c */
[-C--:B------:R-:W-:Y:S02]  /*0dd0*/  IMAD R15, R29, R9.reuse, R28 ;  /* 0x000000091d0f7224 */ /* 0x080fe400078e021c */
[----:B------:R-:W-:-:S02]  /*0de0*/  IMAD R23, R33, R9, R14 ;  /* 0x0000000921177224 */ /* 0x000fc400078e020e */
[----:B------:R-:W-:Y:S02]  /*0df0*/  IMAD R9, R37, R9, R8 ;  /* 0x0000000925097224 */ /* 0x000fe400078e0208 */
[C---:B---3--:R-:W-:Y:S02]  /*0e00*/  IMAD R12, R10.reuse, R26, R13 ;  /* 0x0000001a0a0c7224 */ /* 0x048fe400078e020d */
[C---:B------:R-:W-:Y:S02]  /*0e10*/  IMAD R8, R10.reuse, R30, R15 ;  /* 0x0000001e0a087224 */ /* 0x040fe400078e020f */
[C---:B------:R-:W-:Y:S02]  /*0e20*/  IMAD R14, R10.reuse, R34, R23 ;  /* 0x000000220a0e7224 */ /* 0x040fe400078e0217 */
[----:B------:R-:W-:Y:S02]  /*0e30*/  IMAD R10, R10, R38, R9 ;  /* 0x000000260a0a7224 */ /* 0x000fe400078e0209 */
[----:B------:R-:W-:-:S02]  /*0e40*/  IMAD R16, R26, R45, R16 ;  /* 0x0000002d1a107224 */ /* 0x000fc400078e0210 */
[-C--:B------:R-:W-:Y:S02]  /*0e50*/  IMAD R17, R30, R45.reuse, R17 ;  /* 0x0000002d1e117224 */ /* 0x080fe400078e0211 */
[-C--:B------:R-:W-:Y:S02]  /*0e60*/  IMAD R18, R34, R45.reuse, R18 ;  /* 0x0000002d22127224 */ /* 0x080fe400078e0212 */
[----:B------:R-:W-:Y:S02]  /*0e70*/  IMAD R19, R38, R45, R19 ;  /* 0x0000002d26137224 */ /* 0x000fe400078e0213 */
[-C--:B------:R-:W-:Y:S02]  /*0e80*/  IMAD R12, R27, R11.reuse, R12 ;  /* 0x0000000b1b0c7224 */ /* 0x080fe400078e020c */
[-C--:B------:R-:W-:Y:S02]  /*0e90*/  IMAD R13, R31, R11.reuse, R8 ;  /* 0x0000000b1f0d7224 */ /* 0x080fe400078e0208 */
[----:B------:R-:W-:-:S02]  /*0ea0*/  IMAD R14, R35, R11, R14 ;  /* 0x0000000b230e7224 */ /* 0x000fc400078e020e */
[----:B------:R-:W-:Y:S02]  /*0eb0*/  IMAD R15, R39, R11, R10 ;  /* 0x0000000b270f7224 */ /* 0x000fe400078e020a */
[----:B------:R-:W-:Y:S02]  /*0ec0*/  IMAD R16, R27, R46, R16 ;  /* 0x0000002e1b107224 */ /* 0x000fe400078e0210 */
[C---:B0-----:R-:W-:Y:S02]  /*0ed0*/  IMAD R8, R24.reuse, R27, R22 ;  /* 0x0000001b18087224 */ /* 0x041fe400078e0216 */
[C---:B------:R-:W-:Y:S02]  /*0ee0*/  IMAD R9, R24.reuse, R31, R20 ;  /* 0x0000001f18097224 */ /* 0x040fe400078e0214 */
[C---:B------:R-:W-:Y:S02]  /*0ef0*/  IMAD R10, R24.reuse, R35, R21 ;  /* 0x00000023180a7224 */ /* 0x040fe400078e0215 */
[----:B------:R-:W-:-:S02]  /*0f00*/  IMAD R11, R24, R39, R43 ;  /* 0x00000027180b7224 */ /* 0x000fc400078e022b */
[-C--:B------:R-:W-:Y:S02]  /*0f10*/  IMAD R17, R31, R46.reuse, R17 ;  /* 0x0000002e1f117224 */ /* 0x080fe400078e0211 */
[-C--:B------:R-:W-:Y:S02]  /*0f20*/  IMAD R18, R35, R46.reuse, R18 ;  /* 0x0000002e23127224 */ /* 0x080fe400078e0212 */
[----:B------:R-:W-:Y:S01]  /*0f30*/  IMAD R19, R39, R46, R19 ;  /* 0x0000002e27137224 */ /* 0x000fe200078e0213 */
[----:B------:R-:W-:Y:S06]  /*0f40*/  @!P0 BRA `(.L_x_7) ;  /* 0xfffffff800bc8947 */ /* 0x000fec000383ffff */
[----:B------:R-:W-:Y:S01]  /*0f50*/  UPLOP3.LUT UP0, UPT, UPT, UPT, UPT, 0x40, 0x4 ;  /* 0x000000000004789c */ /* 0x000fe20003f0e870 */
[----:B------:R-:W-:Y:S01]  /*0f60*/  UMOV UR4, 0x20 ;  /* 0x0000002000047882 */ /* 0x000fe20000000000 */
[----:B------:R-:W-:Y:S09]  /*0f70*/  BRA.U UP1, `(.L_x_8) ;  /* 0xfffffff101d07547 */ /* 0x000ff2000b83ffff */
[----:B------:R-:W0:Y:S01]  /*0f80*/  S2R R20, SR_TID.X ;  /* 0x0000000000147919 */ /* 0x000e220000002100 */
[----:B------:R-:W1:Y:S01]  /*0f90*/  LDC.64 R2, c[0x0][0x3a0] ;  /* 0x0000e800ff027b82 */ /* 0x000e620000000a00 */
[----:B0-----:R-:W-:-:S04]  /*0fa0*/  SHF.R.U32.HI R20, RZ, 0x2, R20 ;  /* 0x00000002ff147819 */ /* 0x001fc80000011614 */
[----:B------:R-:W-:-:S04]  /*0fb0*/  LOP3.LUT R21, R20, 0x3c, RZ, 0xc0, !PT ;  /* 0x0000003c14157812 */ /* 0x000fc800078ec0ff */
[----:B------:R-:W-:-:S05]  /*0fc0*/  LEA R21, R21, R52, 0x6 ;  /* 0x0000003415157211 */ /* 0x000fca00078e30ff */
[----:B------:R-:W-:-:S04]  /*0fd0*/  IMAD R21, R0, 0x1000, R21 ;  /* 0x0000100000157824 */ /* 0x000fc800078e0215 */
[----:B-1----:R-:W-:-:S05]  /*0fe0*/  IMAD.WIDE.U32 R2, R21, 0x4, R2 ;  /* 0x0000000415027825 */ /* 0x002fca00078e0002 */
[----:B------:R-:W-:Y:S04]  /*0ff0*/  STG.E.128 desc[UR8][R2.64], R4 ;  /* 0x0000000402007986 */ /* 0x000fe8000c101d08 */
[----:B------:R-:W-:Y:S04]  /*1000*/  STG.E.128 desc[UR8][R2.64+0x100], R8 ;  /* 0x0001000802007986 */ /* 0x000fe8000c101d08 */
[----:B------:R-:W-:Y:S04]  /*1010*/  STG.E.128 desc[UR8][R2.64+0x200], R12 ;  /* 0x0002000c02007986 */ /* 0x000fe8000c101d08 */
[----:B------:R-:W-:Y:S01]  /*1020*/  STG.E.128 desc[UR8][R2.64+0x300], R16 ;  /* 0x0003001002007986 */ /* 0x000fe2000c101d08 */
[----:B------:R-:W-:Y:S06]  /*1030*/  BAR.SYNC.DEFER_BLOCKING 0x0 ;  /* 0x0000000000007b1d */ /* 0x000fec0000010000 */
[----:B------:R-:W-:Y:S05]  /*1040*/  EXIT ;  /* 0x000000000000794d */ /* 0x000fea0003800000 */
        .weak           $__internal_0_$__cuda_sm20_div_u16
        .type           $__internal_0_$__cuda_sm20_div_u16,@function
        .size           $__internal_0_$__cuda_sm20_div_u16,(.L_x_20 - $__internal_0_$__cuda_sm20_div_u16)
$__internal_0_$__cuda_sm20_div_u16:
[----:B------:R-:W0:Y:S01]  /*1050*/  I2F.U16 R6, R5 ;  /* 0x0000000500067306 */ /* 0x000e220000101000 */
[----:B------:R-:W-:Y:S01]  /*1060*/  HFMA2 R7, -RZ, RZ, 15, 0 ;  /* 0x4b800000ff077431 */ /* 0x000fe200000001ff */
[----:B------:R-:W-:Y:S02]  /*1070*/  I2FP.F32.U32.RZ R4, R4 ;  /* 0x0000000400047245 */ /* 0x000fe4000020d000 */
[C---:B0-----:R-:W-:Y:S02]  /*1080*/  FSETP.GEU.AND P1, PT, |R6|.reuse, 1.175494350822287508e-38, PT ;  /* 0x008000000600780b */ /* 0x041fe40003f2e200 */
[----:B------:R-:W-:Y:S02]  /*1090*/  FSETP.GT.AND P0, PT, |R6|, 8.50705917302346158658e+37, PT ;  /* 0x7e8000000600780b */ /* 0x000fe40003f04200 */
[----:B------:R-:W-:-:S04]  /*10a0*/  FSEL R7, R7, 1, !P1 ;  /* 0x3f80000007077808 */ /* 0x000fc80004800000 */
[----:B------:R-:W-:Y:S02]  /*10b0*/  FSEL R7, R7, 0.25, !P0 ;  /* 0x3e80000007077808 */ /* 0x000fe40004000000 */
[----:B------:R-:W-:Y:S01]  /*10c0*/  ISETP.NE.U32.AND P0, PT, R5, RZ, PT ;  /* 0x000000ff0500720c */ /* 0x000fe20003f05070 */
[----:B------:R-:W-:Y:S02]  /*10d0*/  HFMA2 R5, -RZ, RZ, 0, 0 ;  /* 0x00000000ff057431 */ /* 0x000fe400000001ff */
[----:B------:R-:W-:-:S06]  /*10e0*/  FMUL R6, R6, R7 ;  /* 0x0000000706067220 */ /* 0x000fcc0000400000 */
[----:B------:R-:W0:Y:S02]  /*10f0*/  MUFU.RCP R6, R6 ;  /* 0x0000000600067308 */ /* 0x000e240000001000 */
[----:B0-----:R-:W-:-:S05]  /*1100*/  FMUL R7, R7, R6 ;  /* 0x0000000607077220 */ /* 0x001fca0000400000 */
[----:B------:R-:W-:-:S05]  /*1110*/  IADD3 R7, PT, PT, R7, 0x2, RZ ;  /* 0x0000000207077810 */ /* 0x000fca0007ffe0ff */
[----:B------:R-:W-:Y:S01]  /*1120*/  FMUL.RZ R7, R4, R7 ;  /* 0x0000000704077220 */ /* 0x000fe2000040c000 */
[----:B------:R-:W-:-:S05]  /*1130*/  MOV R4, R8 ;  /* 0x0000000800047202 */ /* 0x000fca0000000f00 */
[----:B------:R-:W0:Y:S02]  /*1140*/  F2I.U32.TRUNC.NTZ R7, R7 ;  /* 0x0000000700077305 */ /* 0x000e24000020f000 */
[----:B0-----:R-:W-:Y:S01]  /*1150*/  LOP3.LUT R50, R7, 0xffff, RZ, 0xc0, !PT ;  /* 0x0000ffff07327812 */ /* 0x001fe200078ec0ff */
[----:B------:R-:W-:Y:S01]  /*1160*/  @!P0 IMAD.MOV.U32 R50, RZ, RZ, -0x1 ;  /* 0xffffffffff328424 */ /* 0x000fe200078e00ff */
[----:B------:R-:W-:Y:S06]  /*1170*/  RET.REL.NODEC R4 `(_Z9cuda_gemmIiLj256ELj1ELj1ELj4096ELj64ELj64ELj128ELj1ELj1EEvjjjPKT_S2_PS0_jjj) ;  /* 0xffffffec04a07950 */ /* 0x000fec0003c3ffff */
.L_x_9:
[----:B------:R-:W-:-:S00]  /*1180*/  BRA `(.L_x_9) ;  /* 0xfffffffc00fc7947 */ /* 0x000fc0000383ffff */
[----:B------:R-:W-:-:S00]  /*1190*/  NOP ;  /* 0x0000000000007918 */ /* 0x000fc00000000000 */
        /* <DEDUP_REMOVED lines=14> */
.L_x_20:


//--------------------- .text._Z9cuda_gemmIiLj256ELj1ELj1ELj4096ELj64ELj64ELj128ELj0ELj1EEvjjjPKT_S2_PS0_jjj --------------------------
	.section	.text._Z9cuda_gemmIiLj256ELj1ELj1ELj4096ELj64ELj64ELj128ELj0ELj1EEvjjjPKT_S2_PS0_jjj,"ax",@progbits
	.align	128
        .global         _Z9cuda_gemmIiLj256ELj1ELj1ELj4096ELj64ELj64ELj128ELj0ELj1EEvjjjPKT_S2_PS0_jjj
        .type           _Z9cuda_gemmIiLj256ELj1ELj1ELj4096ELj64ELj64ELj128ELj0ELj1EEvjjjPKT_S2_PS0_jjj,@function
        .size           _Z9cuda_gemmIiLj256ELj1ELj1ELj4096ELj64ELj64ELj128ELj0ELj1EEvjjjPKT_S2_PS0_jjj,(.L_x_21 - _Z9cuda_gemmIiLj256ELj1ELj1ELj4096ELj64ELj64ELj128ELj0ELj1EEvjjjPKT_S2_PS0_jjj)
        .other          _Z9cuda_gemmIiLj256ELj1ELj1ELj4096ELj64ELj64ELj128ELj0ELj1EEvjjjPKT_S2_PS0_jjj,@"STO_CUDA_ENTRY STV_DEFAULT"
_Z9cuda_gemmIiLj256ELj1ELj1ELj4096ELj64ELj64ELj128ELj0ELj1EEvjjjPKT_S2_PS0_jjj:
.text._Z9cuda_gemmIiLj256ELj1ELj1ELj4096ELj64ELj64ELj128ELj0ELj1EEvjjjPKT_S2_PS0_jjj:
[----:B------:R-:W-:Y:S08]  /*0000*/  LDC R1, c[0x0][0x37c] ;  /* 0x0000df00ff017b82 */ /* 0x000ff00000000800 */
[----:B------:R-:W0:Y:S08]  /*0010*/  S2UR UR11, SR_CTAID.Y ;  /* 0x00000000000b79c3 */ /* 0x000e300000002600 */
[----:B------:R-:W0:Y:S02]  /*0020*/  LDC R0, c[0x0][0x374] ;  /* 0x0000dd00ff007b82 */ /* 0x000e240000000800 */
[----:B0-----:R-:W-:-:S13]  /*0030*/  ISETP.LE.U32.AND P0, PT, R0, UR11, PT ;  /* 0x0000000b00007c0c */ /* 0x001fda000bf03070 */
[----:B------:R-:W-:Y:S05]  /*0040*/  @P0 EXIT ;  /* 0x000000000000094d */ /* 0x000fea0003800000 */
[----:B------:R-:W0:Y:S01]  /*0050*/  S2R R10, SR_TID.X ;  /* 0x00000000000a7919 */ /* 0x000e220000002100 */
[----:B------:R-:W1:Y:S01]  /*0060*/  LDC R0, c[0x0][0x360] ;  /* 0x0000d800ff007b82 */ /* 0x000e620000000800 */
[----:B------:R-:W2:Y:S01]  /*0070*/  LDCU UR6, c[0x0][0x388] ;  /* 0x00007100ff0677ac */ /* 0x000ea20008000800 */
[----:B------:R-:W-:-:S06]  /*0080*/  MOV R9, 0x1a0 ;  /* 0x000001a000097802 */ /* 0x000fcc0000000f00 */
[----:B------:R-:W3:Y:S08]  /*0090*/  S2UR UR5, SR_CTAID.Z ;  /* 0x00000000000579c3 */ /* 0x000ef00000002700 */
[----:B------:R-:W4:Y:S01]  /*00a0*/  S2UR UR4, SR_CTAID.X ;  /* 0x00000000000479c3 */ /* 0x000f220000002500 */
[----:B-1----:R-:W-:Y:S02]  /*00b0*/  SHF.L.U32 R4, R0, 0x2, RZ ;  /* 0x0000000200047819 */ /* 0x002fe400000006ff */
[----:B0-----:R-:W-:Y:S01]  /*00c0*/  SHF.L.U32 R51, R10, 0x2, RZ ;  /* 0x000000020a337819 */ /* 0x001fe200000006ff */
[----:B---3--:R-:W-:-:S04]  /*00d0*/  USHF.L.U32 UR5, UR5, 0x6, URZ ;  /* 0x0000000605057899 */ /* 0x008fc800080006ff */
[----:B------:R-:W-:Y:S01]  /*00e0*/  IMAD.IADD R2, R51, 0x1, R4 ;  /* 0x0000000133027824 */ /* 0x000fe200078e0204 */
[----:B------:R-:W-:Y:S01]  /*00f0*/  LOP3.LUT R4, R4, 0xffff, RZ, 0xc0, !PT ;  /* 0x0000ffff04047812 */ /* 0x000fe200078ec0ff */
[----:B----4-:R-:W-:-:S03]  /*0100*/  ULEA UR4, UR4, UR5, 0xc ;  /* 0x0000000504047291 */ /* 0x010fc6000f8e60ff */
[----:B------:R-:W-:Y:S01]  /*0110*/  IADD3 R2, PT, PT, RZ, -R2, RZ ;  /* 0x80000002ff027210 */ /* 0x000fe20007ffe0ff */
[----:B--2---:R-:W-:-:S03]  /*0120*/  UIMAD UR6, UR11, UR6, UR4 ;  /* 0x000000060b0672a4 */ /* 0x004fc6000f8e0204 */
[----:B------:R-:W-:Y:S02]  /*0130*/  PRMT R5, R2, 0x7710, RZ ;  /* 0x0000771002057816 */ /* 0x000fe400000000ff */
[----:B------:R-:W-:Y:S02]  /*0140*/  SHF.R.U32.HI R2, RZ, 0x2, R10 ;  /* 0x00000002ff027819 */ /* 0x000fe4000001160a */
[----:B------:R-:W-:Y:S02]  /*0150*/  IADD3 R5, PT, PT, R5, 0x7ff, RZ ;  /* 0x000007ff05057810 */ /* 0x000fe40007ffe0ff */
[----:B------:R-:W-:Y:S02]  /*0160*/  LOP3.LUT R3, R2, 0x3c, RZ, 0xc0, !PT ;  /* 0x0000003c02037812 */ /* 0x000fe400078ec0ff */
[----:B------:R-:W-:Y:S02]  /*0170*/  LOP3.LUT R2, R51, 0x3c, RZ, 0xc0, !PT ;  /* 0x0000003c33027812 */ /* 0x000fe400078ec0ff */
[----:B------:R-:W-:-:S07]  /*0180*/  LOP3.LUT R5, R5, 0xffff, RZ, 0xc0, !PT ;  /* 0x0000ffff05057812 */ /* 0x000fce00078ec0ff */
[----:B------:R-:W-:Y:S05]  /*0190*/  CALL.REL.NOINC `($__internal_1_$__cuda_sm20_div_u16) ;  /* 0x0000001000087944 */ /* 0x000fea0003c00000 */
[----:B------:R-:W0:Y:S01]  /*01a0*/  S2R R6, SR_CgaCtaId ;  /* 0x0000000000067919 */ /* 0x000e220000008800 */
[----:B------:R-:W-:Y:S02]  /*01b0*/  MOV R4, 0x400 ;  /* 0x0000040000047802 */ /* 0x000fe40000000f00 */
[----:B------:R-:W-:Y:S02]  /*01c0*/  CS2R R12, SRZ ;  /* 0x00000000000c7805 */ /* 0x000fe4000001ff00 */
[----:B------:R-:W-:Y:S02]  /*01d0*/  LOP3.LUT R48, R50, 0x3, RZ, 0xc0, !PT ;  /* 0x0000000332307812 */ /* 0x000fe400078ec0ff */
[----:B------:R-:W-:Y:S02]  /*01e0*/  CS2R R16, SRZ ;  /* 0x0000000000107805 */ /* 0x000fe4000001ff00 */
[----:B------:R-:W-:Y:S01]  /*01f0*/  CS2R R20, SRZ ;  /* 0x0000000000147805 */ /* 0x000fe2000001ff00 */
[----:B------:R-:W-:Y:S01]  /*0200*/  VIADD R5, R4, 0x2100 ;  /* 0x0000210004057836 */ /* 0x000fe20000000000 */
[----:B------:R-:W-:-:S02]  /*0210*/  CS2R R24, SRZ ;  /* 0x0000000000187805 */ /* 0x000fc4000001ff00 */
[----:B------:R-:W-:Y:S02]  /*0220*/  CS2R R14, SRZ ;  /* 0x00000000000e7805 */ /* 0x000fe4000001ff00 */
[----:B------:R-:W-:Y:S02]  /*0230*/  CS2R R18, SRZ ;  /* 0x0000000000127805 */ /* 0x000fe4000001ff00 */
[----:B------:R-:W-:Y:S02]  /*0240*/  CS2R R22, SRZ ;  /* 0x0000000000167805 */ /* 0x000fe4000001ff00 */
[----:B------:R-:W-:Y:S01]  /*0250*/  CS2R R26, SRZ ;  /* 0x00000000001a7805 */ /* 0x000fe2000001ff00 */
[----:B------:R-:W-:Y:S01]  /*0260*/  UPLOP3.LUT UP0, UPT, UPT, UPT, UPT, 0x80, 0x8 ;  /* 0x000000000008789c */ /* 0x000fe20003f0f070 */
[----:B------:R-:W1:Y:S01]  /*0270*/  LDCU.64 UR12, c[0x0][0x358] ;  /* 0x00006b00ff0c77ac */ /* 0x000e620008000a00 */
[----:B------:R-:W-:Y:S01]  /*0280*/  UMOV UR4, URZ ;  /* 0x000000ff00047c82 */ /* 0x000fe20008000000 */
[----:B0-----:R-:W-:-:S02]  /*0290*/  LEA R4, R6, R4, 0x18 ;  /* 0x0000000406047211 */ /* 0x001fc400078ec0ff */
[----:B------:R-:W-:-:S03]  /*02a0*/  LEA R5, R6, R5, 0x18 ;  /* 0x0000000506057211 */ /* 0x000fc600078ec0ff */
[----:B------:R-:W-:Y:S01]  /*02b0*/  IMAD R3, R3, 0x84, R4 ;  /* 0x0000008403037824 */ /* 0x000fe200078e0204 */
[----:B------:R-:W-:-:S07]  /*02c0*/  LEA R49, R10, R5, 0x4 ;  /* 0x000000050a317211 */ /* 0x000fce00078e20ff */
.L_x_18:
[----:B------:R-:W0:Y:S01]  /*02d0*/  S2UR UR10, SR_CgaCtaId ;  /* 0x00000000000a79c3 */ /* 0x000e220000008800 */
[----:B------:R-:W2:Y:S01]  /*02e0*/  S2R R36, SR_TID.X ;  /* 0x0000000000247919 */ /* 0x000ea20000002100 */
[----:B------:R-:W-:Y:S01]  /*02f0*/  ISETP.NE.AND P0, PT, R48, 0x2, PT ;  /* 0x000000023000780c */ /* 0x000fe20003f05270 */
[----:B------:R-:W-:Y:S01]  /*0300*/  UMOV UR9, 0x400 ;  /* 0x0000040000097882 */ /* 0x000fe20000000000 */
[----:B------:R-:W-:Y:S01]  /*0310*/  LOP3.LUT R4, R50, 0xffff, RZ, 0xc0, !PT ;  /* 0x0000ffff32047812 */ /* 0x000fe200078ec0ff */
[----:B------:R-:W-:Y:S01]  /*0320*/  UIADD3 UR15, UPT, UPT, UR5, UR4, URZ ;  /* 0x00000004050f7290 */ /* 0x000fe2000fffe0ff */
[----:B------:R-:W-:Y:S01]  /*0330*/  BSSY.RECONVERGENT B0, `(.L_x_10) ;  /* 0x0000028000007945 */ /* 0x000fe20003800200 */
[----:B------:R-:W-:Y:S01]  /*0340*/  UIADD3 UR14, UPT, UPT, UR6, UR4, URZ ;  /* 0x00000004060e7290 */ /* 0x000fe2000fffe0ff */
[----:B------:R-:W-:Y:S01]  /*0350*/  ISETP.GE.U32.AND P1, PT, R4, 0x2, PT ;  /* 0x000000020400780c */ /* 0x000fe20003f26070 */
[----:B------:R-:W-:Y:S01]  /*0360*/  UPLOP3.LUT UP1, UPT, UPT, UPT, UP0, 0x80, 0x8 ;  /* 0x000000000008789c */ /* 0x000fe20003f2f000 */
[----:B------:R-:W-:Y:S01]  /*0370*/  SHF.L.U32 R38, R0, 0x2, RZ ;  /* 0x0000000200267819 */ /* 0x000fe200000006ff */
[----:B------:R-:W-:Y:S01]  /*0380*/  IMAD.MOV.U32 R37, RZ, RZ, R51 ;  /* 0x000000ffff257224 */ /* 0x000fe200078e0033 */
[----:B0-----:R-:W-:-:S03]  /*0390*/  ULEA UR16, UR10, UR9, 0x18 ;  /* 0x000000090a107291 */ /* 0x001fc6000f8ec0ff */
[----:B------:R-:W-:Y:S09]  /*03a0*/  @!P0 BRA `(.L_x_11) ;  /* 0x0000000000808947 */ /* 0x000ff20003800000 */
[----:B------:R-:W0:Y:S01]  /*03b0*/  S2R R4, SR_TID.X ;  /* 0x0000000000047919 */ /* 0x000e220000002100 */
[----:B------:R-:W3:Y:S01]  /*03c0*/  LDC.64 R8, c[0x0][0x390] ;  /* 0x0000e400ff087b82 */ /* 0x000ee20000000a00 */
[----:B------:R-:W-:Y:S02]  /*03d0*/  LOP3.LUT R5, R51, 0x1c, RZ, 0xc0, !PT ;  /* 0x0000001c33057812 */ /* 0x000fe400078ec0ff */
[----:B0-----:R-:W-:-:S04]  /*03e0*/  SHF.L.U32 R4, R4, 0x3, RZ ;  /* 0x0000000304047819 */ /* 0x001fc800000006ff */
[----:B------:R-:W-:-:S04]  /*03f0*/  LOP3.LUT R5, R5, 0x7c0, R4, 0xf8, !PT ;  /* 0x000007c005057812 */ /* 0x000fc800078ef804 */
[----:B------:R-:W-:-:S05]  /*0400*/  IADD3 R5, PT, PT, R5, UR14, RZ ;  /* 0x0000000e05057c10 */ /* 0x000fca000fffe0ff */
[----:B---3--:R-:W-:-:S06]  /*0410*/  IMAD.WIDE.U32 R4, R5, 0x4, R8 ;  /* 0x0000000405047825 */ /* 0x008fcc00078e0008 */
[----:B-1----:R-:W3:Y:S01]  /*0420*/  LDG.E.128.CONSTANT R4, desc[UR12][R4.64] ;  /* 0x0000000c04047981 */ /* 0x002ee2000c1e9d00 */
[----:B------:R-:W-:Y:S01]  /*0430*/  ISETP.NE.AND P0, PT, R48, 0x3, PT ;  /* 0x000000033000780c */ /* 0x000fe20003f05270 */
[----:B------:R-:W-:Y:S02]  /*0440*/  IMAD.IADD R37, R51, 0x1, R38 ;  /* 0x0000000133257824 */ /* 0x000fe400078e0226 */
[----:B---3--:R0:W-:Y:S10]  /*0450*/  STS.128 [R49], R4 ;  /* 0x0000000431007388 */ /* 0x0081f40000000c00 */
        /* <DEDUP_REMOVED lines=8> */
[----:B------:R-:W-:Y:S02]  /*04e0*/  IADD3 R5, PT, PT, R4, UR14, RZ ;  /* 0x0000000e04057c10 */ /* 0x000fe4000fffe0ff */
[----:B------:R-:W-:-:S03]  /*04f0*/  @P0 LOP3.LUT R6, R6, 0xfc0, R7, 0xf8, !PT ;  /* 0x00000fc006060812 */ /* 0x000fc600078ef807 */
[----:B------:R-:W-:Y:S01]  /*0500*/  IMAD.WIDE.U32 R4, R5, 0x4, R8 ;  /* 0x0000000405047825 */ /* 0x000fe200078e0008 */
[----:B------:R-:W-:-:S05]  /*0510*/  @P0 IADD3 R7, PT, PT, R6, UR14, RZ ;  /* 0x0000000e06070c10 */ /* 0x000fca000fffe0ff */
[----:B------:R-:W-:Y:S02]  /*0520*/  @P0 IMAD.WIDE.U32 R8, R7, 0x4, R8 ;  /* 0x0000000407080825 */ /* 0x000fe400078e0008 */
[----:B------:R-:W3:Y:S04]  /*0530*/  LDG.E.128.CONSTANT R4, desc[UR12][R4.64] ;  /* 0x0000000c04047981 */ /* 0x000ee8000c1e9d00 */
[----:B------:R-:W4:Y:S01]  /*0540*/  @P0 LDG.E.128.CONSTANT R8, desc[UR12][R8.64] ;  /* 0x0000000c08080981 */ /* 0x000f22000c1e9d00 */
[----:B------:R-:W-:Y:S01]  /*0550*/  IMAD R31, R0, 0x10, R49 ;  /* 0x00000010001f7824 */ /* 0x000fe200078e0231 */
[----:B------:R-:W-:Y:S01]  /*0560*/  MOV R37, R29 ;  /* 0x0000001d00257202 */ /* 0x000fe20000000f00 */
[----:B------:R-:W-:-:S03]  /*0570*/  @P0 IMAD.IADD R37, R38, 0x1, R29 ;  /* 0x0000000126250824 */ /* 0x000fc600078e021d */
[----:B------:R-:W-:Y:S01]  /*0580*/  @P0 LEA R28, R0, R31, 0x4 ;  /* 0x0000001f001c0211 */ /* 0x000fe200078e20ff */
[----:B---3--:R3:W-:Y:S04]  /*0590*/  STS.128 [R31], R4 ;  /* 0x000000041f007388 */ /* 0x0087e80000000c00 */
[----:B----4-:R3:W-:Y:S02]  /*05a0*/  @P0 STS.128 [R28], R8 ;  /* 0x000000081c000388 */ /* 0x0107e40000000c00 */
.L_x_11:
[----:B-1----:R-:W-:Y:S05]  /*05b0*/  BSYNC.RECONVERGENT B0 ;  /* 0x0000000000007941 */ /* 0x002fea0003800200 */
.L_x_10:
[----:B------:R-:W-:Y:S04]  /*05c0*/  BSSY.RECONVERGENT B0, `(.L_x_12) ;  /* 0x0000037000007945 */ /* 0x000fe80003800200 */
[----:B------:R-:W-:Y:S05]  /*05d0*/  @!P1 BRA `(.L_x_13) ;  /* 0x0000000000d49947 */ /* 0x000fea0003800000 */
[----:B------:R-:W1:Y:S01]  /*05e0*/  S2UR UR8, SR_CgaCtaId ;  /* 0x00000000000879c3 */ /* 0x000e620000008800 */
[----:B------:R-:W-:Y:S01]  /*05f0*/  UMOV UR7, 0x400 ;  /* 0x0000040000077882 */ /* 0x000fe20000000000 */
[----:B------:R-:W-:Y:S01]  /*0600*/  SHF.L.U32 R57, R37, 0x1, RZ ;  /* 0x0000000125397819 */ /* 0x000fe200000006ff */
[----:B------:R-:W-:Y:S01]  /*0610*/  UIADD3 UR7, UPT, UPT, UR7, 0x2100, URZ ;  /* 0x0000210007077890 */ /* 0x000fe2000fffe0ff */
[C-C-:B------:R-:W-:Y:S01]  /*0620*/  IMAD R39, R0.reuse, 0xc, R37.reuse ;  /* 0x0000000c00277824 */ /* 0x140fe200078e0225 */
[----:B------:R-:W-:Y:S01]  /*0630*/  LEA R53, R0, R37, 0x3 ;  /* 0x0000002500357211 */ /* 0x000fe200078e18ff */
[----:B------:R-:W-:Y:S01]  /*0640*/  IMAD.IADD R55, R38, 0x1, R37 ;  /* 0x0000000126377824 */ /* 0x000fe200078e0225 */
[CC--:B------:R-:W-:Y:S01]  /*0650*/  LEA R45, R0.reuse, R57.reuse, 0x4 ;  /* 0x00000039002d7211 */ /* 0x0c0fe200078e20ff */
[----:B0--3--:R-:W0:Y:S01]  /*0660*/  LDC R4, c[0x0][0x360] ;  /* 0x0000d800ff047b82 */ /* 0x009e220000000800 */
[----:B------:R-:W-:Y:S01]  /*0670*/  LEA R47, R0, R57, 0x3 ;  /* 0x00000039002f7211 */ /* 0x000fe200078e18ff */
[----:B-1----:R-:W-:-:S06]  /*0680*/  ULEA UR7, UR8, UR7, 0x18 ;  /* 0x0000000708077291 */ /* 0x002fcc000f8ec0ff */
[----:B------:R-:W-:Y:S01]  /*0690*/  LEA R41, R37, UR7, 0x2 ;  /* 0x0000000725297c11 */ /* 0x000fe2000f8e10ff */
[----:B0-----:R-:W-:-:S07]  /*06a0*/  IMAD R43, R4, 0x18, R57 ;  /* 0x00000018042b7824 */ /* 0x001fce00078e0239 */
.L_x_14:
[----:B-1----:R-:W0:Y:S01]  /*06b0*/  LDC.64 R32, c[0x0][0x390] ;  /* 0x0000e400ff207b82 */ /* 0x002e220000000a00 */
[----:B------:R-:W-:Y:S02]  /*06c0*/  LOP3.LUT R4, R57, 0xfc0, RZ, 0xc0, !PT ;  /* 0x00000fc039047812 */ /* 0x000fe400078ec0ff */
[----:B------:R-:W-:Y:S02]  /*06d0*/  LOP3.LUT R5, R37, 0x1c, RZ, 0xc0, !PT ;  /* 0x0000001c25057812 */ /* 0x000fe400078ec0ff */
[----:B------:R-:W-:Y:S02]  /*06e0*/  LOP3.LUT R6, R47, 0xfc0, RZ, 0xc0, !PT ;  /* 0x00000fc02f067812 */ /* 0x000fe400078ec0ff */
[----:B------:R-:W-:Y:S02]  /*06f0*/  LOP3.LUT R7, R55, 0x1c, RZ, 0xc0, !PT ;  /* 0x0000001c37077812 */ /* 0x000fe400078ec0ff */
[----:B------:R-:W-:Y:S02]  /*0700*/  LOP3.LUT R8, R45, 0xfc0, RZ, 0xc0, !PT ;  /* 0x00000fc02d087812 */ /* 0x000fe400078ec0ff */
[----:B------:R-:W-:-:S02]  /*0710*/  LOP3.LUT R9, R53, 0x1c, RZ, 0xc0, !PT ;  /* 0x0000001c35097812 */ /* 0x000fc400078ec0ff */
[----:B------:R-:W-:Y:S02]  /*0720*/  LOP3.LUT R10, R43, 0xfc0, RZ, 0xc0, !PT ;  /* 0x00000fc02b0a7812 */ /* 0x000fe400078ec0ff */
[----:B------:R-:W-:Y:S02]  /*0730*/  LOP3.LUT R11, R39, 0x1c, RZ, 0xc0, !PT ;  /* 0x0000001c270b7812 */ /* 0x000fe400078ec0ff */
[----:B------:R-:W-:Y:S02]  /*0740*/  IADD3 R5, PT, PT, R4, UR14, R5 ;  /* 0x0000000e04057c10 */ /* 0x000fe4000fffe005 */
[----:B------:R-:W-:Y:S02]  /*0750*/  IADD3 R7, PT, PT, R6, UR14, R7 ;  /* 0x0000000e06077c10 */ /* 0x000fe4000fffe007 */
[----:B------:R-:W-:Y:S02]  /*0760*/  IADD3 R29, PT, PT, R8, UR14, R9 ;  /* 0x0000000e081d7c10 */ /* 0x000fe4000fffe009 */
[----:B------:R-:W-:Y:S01]  /*0770*/  IADD3 R11, PT, PT, R10, UR14, R11 ;  /* 0x0000000e0a0b7c10 */ /* 0x000fe2000fffe00b */
[----:B0-----:R-:W-:-:S04]  /*0780*/  IMAD.WIDE.U32 R4, R5, 0x4, R32 ;  /* 0x0000000405047825 */ /* 0x001fc800078e0020 */
[--C-:B------:R-:W-:Y:S02]  /*0790*/  IMAD.WIDE.U32 R8, R7, 0x4, R32.reuse ;  /* 0x0000000407087825 */ /* 0x100fe400078e0020 */
[----:B------:R-:W3:Y:S02]  /*07a0*/  LDG.E.128.CONSTANT R4, desc[UR12][R4.64] ;  /* 0x0000000c04047981 */ /* 0x000ee4000c1e9d00 */
[----:B------:R-:W-:-:S04]  /*07b0*/  IMAD.WIDE.U32 R28, R29, 0x4, R32 ;  /* 0x000000041d1c7825 */ /* 0x000fc800078e0020 */
[----:B------:R-:W-:Y:S02]  /*07c0*/  IMAD.WIDE.U32 R32, R11, 0x4, R32 ;  /* 0x000000040b207825 */ /* 0x000fe400078e0020 */
[----:B------:R-:W4:Y:S04]  /*07d0*/  LDG.E.128.CONSTANT R8, desc[UR12][R8.64] ;  /* 0x0000000c08087981 */ /* 0x000f28000c1e9d00 */
[----:B------:R-:W5:Y:S04]  /*07e0*/  LDG.E.128.CONSTANT R28, desc[UR12][R28.64] ;  /* 0x0000000c1c1c7981 */ /* 0x000f68000c1e9d00 */
[----:B------:R-:W2:Y:S01]  /*07f0*/  LDG.E.128.CONSTANT R32, desc[UR12][R32.64] ;  /* 0x0000000c20207981 */ /* 0x000ea2000c1e9d00 */
        /* <DEDUP_REMOVED lines=13> */
[----:B---3--:R0:W-:Y:S04]  /*08d0*/  STS.128 [R41], R4 ;  /* 0x0000000429007388 */ /* 0x0081e80000000c00 */
[----:B----4-:R1:W-:Y:S04]  /*08e0*/  STS.128 [R40], R8 ;  /* 0x0000000828007388 */ /* 0x0103e80000000c00 */
[----:B-----5:R1:W-:Y:S04]  /*08f0*/  STS.128 [R42], R28 ;  /* 0x0000001c2a007388 */ /* 0x0203e80000000c00 */
[----:B--2---:R1:W-:Y:S01]  /*0900*/  STS.128 [R44], R32 ;  /* 0x000000202c007388 */ /* 0x0043e20000000c00 */
[----:B0-----:R-:W-:Y:S01]  /*0910*/  IMAD R41, R0, 0x40, R41 ;  /* 0x0000004000297824 */ /* 0x001fe200078e0229 */
[----:B------:R-:W-:Y:S06]  /*0920*/  @!P0 BRA `(.L_x_14) ;  /* 0xfffffffc00608947 */ /* 0x000fec000383ffff */
.L_x_13:
[----:B------:R-:W-:Y:S05]  /*0930*/  BSYNC.RECONVERGENT B0 ;  /* 0x0000000000007941 */ /* 0x000fea0003800200 */
.L_x_12:
[----:B------:R-:W-:Y:S01]  /*0940*/  BSSY.RECONVERGENT B0, `(.L_x_15) ;  /* 0x0000010000007945 */ /* 0x000fe20003800200 */
[----:B-123--:R-:W-:-:S07]  /*0950*/  SHF.R.U32.HI R9, RZ, 0x4, R36 ;  /* 0x00000004ff097819 */ /* 0x00efce0000011624 */
.L_x_16:
[----:B01----:R-:W0:Y:S01]  /*0960*/  LDC.64 R4, c[0x0][0x398] ;  /* 0x0000e600ff047b82 */ /* 0x003e220000000a00 */
[----:B------:R-:W-:-:S04]  /*0970*/  IADD3 R7, PT, PT, R9, UR15, RZ ;  /* 0x0000000f09077c10 */ /* 0x000fc8000fffe0ff */
[----:B------:R-:W-:-:S05]  /*0980*/  LEA R7, R7, R2, 0x6 ;  /* 0x0000000207077211 */ /* 0x000fca00078e30ff */
        /* <DEDUP_REMOVED lines=12> */
.L_x_15:
[----:B------:R-:W-:Y:S01]  /*0a50*/  BAR.SYNC.DEFER_BLOCKING 0x0 ;  /* 0x0000000000007b1d */ /* 0x000fe20000010000 */
[----:B------:R-:W-:Y:S01]  /*0a60*/  UIADD3 UR9, UPT, UPT, UR9, 0x2100, URZ ;  /* 0x0000210009097890 */ /* 0x000fe2000fffe0ff */
[----:B------:R-:W-:-:S03]  /*0a70*/  IMAD.MOV.U32 R56, RZ, RZ, RZ ;  /* 0x000000ffff387224 */ /* 0x000fc600078e00ff */
[----:B------:R-:W-:-:S12]  /*0a80*/  ULEA UR9, UR10, UR9, 0x18 ;  /* 0x000000090a097291 */ /* 0x000fd8000f8ec0ff */
.L_x_17:
[----:B-1----:R-:W-:Y:S02]  /*0a90*/  LEA R4, R2, R56, 0x5 ;  /* 0x0000003802047211 */ /* 0x002fe400078e28ff */
[C---:B------:R-:W-:Y:S01]  /*0aa0*/  LEA R58, R56.reuse, R3, 0x2 ;  /* 0x00000003383a7211 */ /* 0x040fe200078e10ff */
[----:B------:R-:W-:Y:S01]  /*0ab0*/  VIADD R56, R56, 0x4 ;  /* 0x0000000438387836 */ /* 0x000fe20000000000 */
[----:B------:R-:W-:-:S03]  /*0ac0*/  LEA R44, R4, UR9, 0x2 ;  /* 0x00000009042c7c11 */ /* 0x000fc6000f8e10ff */
[----:B------:R-:W-:Y:S01]  /*0ad0*/  LDS.128 R4, [R58] ;  /* 0x000000003a047984 */ /* 0x000fe20000000c00 */
[----:B------:R-:W-:-:S03]  /*0ae0*/  ISETP.GE.U32.AND P0, PT, R56, 0x20, PT ;  /* 0x000000203800780c */ /* 0x000fc60003f06070 */
[----:B------:R-:W0:Y:S04]  /*0af0*/  LDS.128 R28, [R44+0x80] ;  /* 0x000080002c1c7984 */ /* 0x000e280000000c00 */
[----:B------:R-:W1:Y:S04]  /*0b00*/  LDS.128 R8, [R44] ;  /* 0x000000002c087984 */ /* 0x000e680000000c00 */
[----:B------:R-:W2:Y:S04]  /*0b10*/  LDS.128 R32, [R44+0x100] ;  /* 0x000100002c207984 */ /* 0x000ea80000000c00 */
[----:B------:R-:W3:Y:S04]  /*0b20*/  LDS.128 R36, [R44+0x180] ;  /* 0x000180002c247984 */ /* 0x000ee80000000c00 */
[----:B------:R-:W4:Y:S04]  /*0b30*/  LDS.128 R40, [R58+0x80] ;  /* 0x000080003a287984 */ /* 0x000f280000000c00 */
[----:B------:R-:W5:Y:S04]  /*0b40*/  LDS R57, [R58+0x18c] ;  /* 0x00018c003a397984 */ /* 0x000f680000000800 */
[----:B------:R-:W5:Y:S04]  /*0b50*/  LDS.64 R52, [R58+0x108] ;  /* 0x000108003a347984 */ /* 0x000f680000000a00 */
[----:B------:R-:W-:Y:S01]  /*0b60*/  LDS.64 R54, [R58+0x110] ;  /* 0x000110003a367984 */ /* 0x000fe20000000a00 */
[----:B0-----:R-:W-:-:S02]  /*0b70*/  IMAD R46, R28, R4, R13 ;  /* 0x000000041c2e7224 */ /* 0x001fc400078e020d */
[-C--:B-1----:R-:W-:Y:S02]  /*0b80*/  IMAD R12, R8, R4.reuse, R12 ;  /* 0x00000004080c7224 */ /* 0x082fe400078e020c */
[-C--:B--2---:R-:W-:Y:S02]  /*0b90*/  IMAD R14, R32, R4.reuse, R14 ;  /* 0x00000004200e7224 */ /* 0x084fe400078e020e */
[-C--:B------:R-:W-:Y:S02]  /*0ba0*/  IMAD R13, R9, R5.reuse, R12 ;  /* 0x00000005090d7224 */ /* 0x080fe400078e020c */
[----:B---3--:R-:W-:Y:S02]  /*0bb0*/  IMAD R4, R36, R4, R15 ;  /* 0x0000000424047224 */ /* 0x008fe400078e020f */
[-C--:B------:R-:W-:Y:S02]  /*0bc0*/  IMAD R15, R29, R5.reuse, R46 ;  /* 0x000000051d0f7224 */ /* 0x080fe400078e022e */
[-C--:B------:R-:W-:Y:S01]  /*0bd0*/  IMAD R59, R33, R5.reuse, R14 ;  /* 0x00000005213b7224 */ /* 0x080fe200078e020e */
[----:B------:R-:W0:Y:S01]  /*0be0*/  LDS.128 R44, [R58+0x190] ;  /* 0x000190003a2c7984 */ /* 0x000e220000000c00 */
[----:B------:R-:W-:-:S02]  /*0bf0*/  IMAD R5, R37, R5, R4 ;  /* 0x0000000525057224 */ /* 0x000fc400078e0204 */
[-C--:B------:R-:W-:Y:S02]  /*0c00*/  IMAD R4, R30, R6.reuse, R15 ;  /* 0x000000061e047224 */ /* 0x080fe400078e020f */
[-C--:B------:R-:W-:Y:S02]  /*0c10*/  IMAD R12, R10, R6.reuse, R13 ;  /* 0x000000060a0c7224 */ /* 0x080fe400078e020d */
[----:B------:R-:W-:Y:S02]  /*0c20*/  IMAD R13, R31, R7, R4 ;  /* 0x000000071f0d7224 */ /* 0x000fe400078e0204 */
[----:B------:R-:W1:Y:S01]  /*0c30*/  LDS R4, [R58+0x90] ;  /* 0x000090003a047984 */ /* 0x000e620000000800 */
[-C--:B------:R-:W-:Y:S02]  /*0c40*/  IMAD R14, R34, R6.reuse, R59 ;  /* 0x00000006220e7224 */ /* 0x080fe400078e023b */
[----:B------:R-:W-:Y:S02]  /*0c50*/  IMAD R6, R38, R6, R5 ;  /* 0x0000000626067224 */ /* 0x000fe400078e0205 */
[----:B----4-:R-:W-:-:S02]  /*0c60*/  IMAD R16, R8, R41, R16 ;  /* 0x0000002908107224 */ /* 0x010fc400078e0210 */
[----:B------:R-:W-:Y:S02]  /*0c70*/  IMAD R17, R28, R41, R17 ;  /* 0x000000291c117224 */ /* 0x000fe400078e0211 */
[-C--:B-----5:R-:W-:Y:S02]  /*0c80*/  IMAD R24, R8, R57.reuse, R24 ;  /* 0x0000003908187224 */ /* 0x0a0fe400078e0218 */
[----:B------:R-:W-:Y:S02]  /*0c90*/  IMAD R25, R28, R57, R25 ;  /* 0x000000391c197224 */ /* 0x000fe400078e0219 */
[C---:B------:R-:W-:Y:S02]  /*0ca0*/  IMAD R19, R36.reuse, R41, R19 ;  /* 0x0000002924137224 */ /* 0x040fe400078e0213 */
[----:B------:R-:W-:Y:S02]  /*0cb0*/  IMAD R27, R36, R57, R27 ;  /* 0x00000039241b7224 */ /* 0x000fe400078e021b */
[----:B------:R-:W-:-:S02]  /*0cc0*/  IMAD R8, R8, R52, R20 ;  /* 0x0000003408087224 */ /* 0x000fc400078e0214 */
[-C--:B------:R-:W-:Y:S02]  /*0cd0*/  IMAD R28, R28, R52.reuse, R21 ;  /* 0x000000341c1c7224 */ /* 0x080fe400078e0215 */
[CC--:B------:R-:W-:Y:S02]  /*0ce0*/  IMAD R22, R32.reuse, R52.reuse, R22 ;  /* 0x0000003420167224 */ /* 0x0c0fe400078e0216 */
[C---:B------:R-:W-:Y:S02]  /*0cf0*/  IMAD R18, R32.reuse, R41, R18 ;  /* 0x0000002920127224 */ /* 0x040fe400078e0212 */
[----:B------:R-:W-:Y:S02]  /*0d00*/  IMAD R26, R32, R57, R26 ;  /* 0x00000039201a7224 */ /* 0x000fe400078e021a */
[----:B------:R-:W-:Y:S02]  /*0d10*/  IMAD R36, R36, R52, R23 ;  /* 0x0000003424247224 */ /* 0x000fe400078e0217 */
[----:B------:R-:W-:-:S02]  /*0d20*/  IMAD R12, R11, R7, R12 ;  /* 0x000000070b0c7224 */ /* 0x000fc400078e020c */
[-C--:B------:R-:W-:Y:S02]  /*0d30*/  IMAD R14, R35, R7.reuse, R14 ;  /* 0x00000007230e7224 */ /* 0x080fe400078e020e */
[----:B------:R-:W-:Y:S02]  /*0d40*/  IMAD R15, R39, R7, R6 ;  /* 0x00000007270f7224 */ /* 0x000fe400078e0206 */
[-C--:B------:R-:W-:Y:S02]  /*0d50*/  IMAD R5, R9, R53.reuse, R8 ;  /* 0x0000003509057224 */ /* 0x080fe400078e0208 */
[-C--:B------:R-:W-:Y:S02]  /*0d60*/  IMAD R7, R29, R53.reuse, R28 ;  /* 0x000000351d077224 */ /* 0x080fe400078e021c */
[----:B------:R-:W-:Y:S02]  /*0d70*/  IMAD R21, R33, R53, R22 ;  /* 0x0000003521157224 */ /* 0x000fe400078e0216 */
[----:B------:R-:W-:-:S02]  /*0d80*/  IMAD R16, R9, R42, R16 ;  /* 0x0000002a09107224 */ /* 0x000fc400078e0210 */
[-C--:B------:R-:W-:Y:S02]  /*0d90*/  IMAD R17, R29, R42.reuse, R17 ;  /* 0x0000002a1d117224 */ /* 0x080fe400078e0211 */
[-C--:B------:R-:W-:Y:S02]  /*0da0*/  IMAD R18, R33, R42.reuse, R18 ;  /* 0x0000002a21127224 */ /* 0x080fe400078e0212 */
[C---:B------:R-:W-:Y:S02]  /*0db0*/  IMAD R19, R37.reuse, R42, R19 ;  /* 0x0000002a25137224 */ /* 0x040fe400078e0213 */
[----:B------:R-:W-:Y:S02]  /*0dc0*/  IMAD R53, R37, R53, R36 ;  /* 0x0000003525357224 */ /* 0x000fe400078e0224 */
[C---:B0-----:R-:W-:Y:S02]  /*0dd0*/  IMAD R24, R44.reuse, R9, R24 ;  /* 0x000000092c187224 */ /* 0x041fe400078e0218 */
[----:B------:R-:W-:-:S02]  /*0de0*/  IMAD R25, R44, R29, R25 ;  /* 0x0000001d2c197224 */ /* 0x000fc400078e0219 */
[C---:B------:R-:W-:Y:S02]  /*0df0*/  IMAD R26, R44.reuse, R33, R26 ;  /* 0x000000212c1a7224 */ /* 0x040fe400078e021a */
[----:B------:R-:W-:Y:S02]  /*0e00*/  IMAD R27, R44, R37, R27 ;  /* 0x000000252c1b7224 */ /* 0x000fe400078e021b */
[C---:B------:R-:W-:Y:S02]  /*0e10*/  IMAD R20, R54.reuse, R10, R5 ;  /* 0x0000000a36147224 */ /* 0x040fe400078e0205 */
[C---:B------:R-:W-:Y:S02]  /*0e20*/  IMAD R6, R54.reuse, R30, R7 ;  /* 0x0000001e36067224 */ /* 0x040fe400078e0207 */
[----:B------:R-:W-:Y:S02]  /*0e30*/  IMAD R22, R54, R34, R21 ;  /* 0x0000002236167224 */ /* 0x000fe400078e0215 */
[----:B------:R-:W-:-:S02]  /*0e40*/  IMAD R16, R10, R43, R16 ;  /* 0x0000002b0a107224 */ /* 0x000fc400078e0210 */
[-C--:B------:R-:W-:Y:S02]  /*0e50*/  IMAD R17, R30, R43.reuse, R17 ;  /* 0x0000002b1e117224 */ /* 0x080fe400078e0211 */
[-C--:B------:R-:W-:Y:S02]  /*0e60*/  IMAD R18, R34, R43.reuse, R18 ;  /* 0x0000002b22127224 */ /* 0x080fe400078e0212 */
[----:B------:R-:W-:Y:S02]  /*0e70*/  IMAD R19, R38, R43, R19 ;  /* 0x0000002b26137224 */ /* 0x000fe400078e0213 */
[----:B------:R-:W-:Y:S02]  /*0e80*/  IMAD R54, R54, R38, R53 ;  /* 0x0000002636367224 */ /* 0x000fe400078e0235 */
[-C--:B------:R-:W-:Y:S02]  /*0e90*/  IMAD R24, R10, R45.reuse, R24 ;  /* 0x0000002d0a187224 */ /* 0x080fe400078e0218 */
[----:B------:R-:W-:-:S02]  /*0ea0*/  IMAD R25, R30, R45, R25 ;  /* 0x0000002d1e197224 */ /* 0x000fc400078e0219 */
[-C--:B------:R-:W-:Y:S02]  /*0eb0*/  IMAD R26, R34, R45.reuse, R26 ;  /* 0x0000002d221a7224 */ /* 0x080fe400078e021a */
[----:B------:R-:W-:Y:S02]  /*0ec0*/  IMAD R27, R38, R45, R27 ;  /* 0x0000002d261b7224 */ /* 0x000fe400078e021b */
[-C--:B------:R-:W-:Y:S02]  /*0ed0*/  IMAD R20, R11, R55.reuse, R20 ;  /* 0x000000370b147224 */ /* 0x080fe400078e0214 */
[-C--:B------:R-:W-:Y:S02]  /*0ee0*/  IMAD R21, R31, R55.reuse, R6 ;  /* 0x000000371f157224 */ /* 0x080fe400078e0206 */
[-C--:B------:R-:W-:Y:S02]  /*0ef0*/  IMAD R22, R35, R55.reuse, R22 ;  /* 0x0000003723167224 */ /* 0x080fe400078e0216 */
[----:B------:R-:W-:-:S02]  /*0f00*/  IMAD R23, R39, R55, R54 ;  /* 0x0000003727177224 */ /* 0x000fc400078e0236 */
[C---:B-1----:R-:W-:Y:S02]  /*0f10*/  IMAD R16, R4.reuse, R11, R16 ;  /* 0x0000000b04107224 */ /* 0x042fe400078e0210 */
[C---:B------:R-:W-:Y:S02]  /*0f20*/  IMAD R17, R4.reuse, R31, R17 ;  /* 0x0000001f04117224 */ /* 0x040fe400078e0211 */
[C---:B------:R-:W-:Y:S02]  /*0f30*/  IMAD R18, R4.reuse, R35, R18 ;  /* 0x0000002304127224 */ /* 0x040fe400078e0212 */
[----:B------:R-:W-:Y:S02]  /*0f40*/  IMAD R19, R4, R39, R19 ;  /* 0x0000002704137224 */ /* 0x000fe400078e0213 */
[-C--:B------:R-:W-:Y:S02]  /*0f50*/  IMAD R24, R11, R46.reuse, R24 ;  /* 0x0000002e0b187224 */ /* 0x080fe400078e0218 */
[----:B------:R-:W-:-:S02]  /*0f60*/  IMAD R25, R31, R46, R25 ;  /* 0x0000002e1f197224 */ /* 0x000fc400078e0219 */
[-C--:B------:R-:W-:Y:S02]  /*0f70*/  IMAD R26, R35, R46.reuse, R26 ;  /* 0x0000002e231a7224 */ /* 0x080fe400078e021a */
[----:B------:R-:W-:Y:S01]  /*0f80*/  IMAD R27, R39, R46, R27 ;  /* 0x0000002e271b7224 */ /* 0x000fe200078e021b */
[----:B------:R-:W-:Y:S06]  /*0f90*/  @!P0 BRA `(.L_x_17) ;  /* 0xfffffff800bc8947 */ /* 0x000fec000383ffff */
[----:B------:R-:W-:Y:S01]  /*0fa0*/  UPLOP3.LUT UP0, UPT, UPT, UPT, UPT, 0x40, 0x4 ;  /* 0x000000000004789c */ /* 0x000fe20003f0e870 */
[----:B------:R-:W-:Y:S01]  /*0fb0*/  UMOV UR4, 0x20 ;  /* 0x0000002000047882 */ /* 0x000fe20000000000 */
[----:B------:R-:W-:Y:S09]  /*0fc0*/  BRA.U UP1, `(.L_x_18) ;  /* 0xfffffff101c07547 */ /* 0x000ff2000b83ffff */
[----:B------:R-:W0:Y:S01]  /*0fd0*/  S2R R0, SR_TID.X ;  /* 0x0000000000007919 */ /* 0x000e220000002100 */
[----:B------:R-:W1:Y:S01]  /*0fe0*/  LDCU UR7, c[0x0][0x388] ;  /* 0x00007100ff0777ac */ /* 0x000e620008000800 */
[----:B------:R-:W2:Y:S01]  /*0ff0*/  LDC R11, c[0x0][0x384] ;  /* 0x0000e100ff0b7b82 */ /* 0x000ea20000000800 */
[----:B0-----:R-:W-:-:S04]  /*1000*/  SHF.R.U32.HI R0, RZ, 0x2, R0 ;  /* 0x00000002ff007819 */ /* 0x001fc80000011600 */
[----:B------:R-:W-:-:S04]  /*1010*/  LOP3.LUT R3, R0, 0x3c, RZ, 0xc0, !PT ;  /* 0x0000003c00037812 */ /* 0x000fc800078ec0ff */
[----:B------:R-:W-:-:S04]  /*1020*/  LEA R0, R3, R2, 0x6 ;  /* 0x0000000203007211 */ /* 0x000fc800078e30ff */
[C---:B------:R-:W-:Y:S01]  /*1030*/  IADD3 R2, PT, PT, R0.reuse, 0x40, RZ ;  /* 0x0000004000027810 */ /* 0x040fe20007ffe0ff */
[C---:B------:R-:W-:Y:S01]  /*1040*/  VIADD R3, R0.reuse, 0x80 ;  /* 0x0000008000037836 */ /* 0x040fe20000000000 */
[C---:B------:R-:W-:Y:S01]  /*1050*/  IADD3 R4, PT, PT, R0.reuse, 0xc0, RZ ;  /* 0x000000c000047810 */ /* 0x040fe20007ffe0ff */
[----:B--2---:R-:W-:Y:S01]  /*1060*/  IMAD R11, R11, UR11, R0 ;  /* 0x0000000b0b0b7c24 */ /* 0x004fe2000f8e0200 */
[----:B-1----:R-:W-:Y:S02]  /*1070*/  ISETP.GE.U32.AND P0, PT, R0, UR7, PT ;  /* 0x0000000700007c0c */ /* 0x002fe4000bf06070 */
[----:B------:R-:W-:Y:S02]  /*1080*/  ISETP.GE.U32.AND P1, PT, R2, UR7, PT ;  /* 0x0000000702007c0c */ /* 0x000fe4000bf26070 */
[----:B------:R-:W-:Y:S02]  /*1090*/  ISETP.GE.U32.AND P2, PT, R3, UR7, PT ;  /* 0x0000000703007c0c */ /* 0x000fe4000bf46070 */
[----:B------:R-:W-:-:S07]  /*10a0*/  ISETP.GE.U32.AND P3, PT, R4, UR7, PT ;  /* 0x0000000704007c0c */ /* 0x000fce000bf66070 */
[----:B------:R-:W0:Y:S02]  /*10b0*/  @!P0 LDC.64 R2, c[0x0][0x3a0] ;  /* 0x0000e800ff028b82 */ /* 0x000e240000000a00 */
[C---:B------:R-:W-:Y:S02]  /*10c0*/  @!P1 IADD3 R29, PT, PT, R11.reuse, 0x40, RZ ;  /* 0x000000400b1d9810 */ /* 0x040fe40007ffe0ff */
[C---:B------:R-:W-:Y:S02]  /*10d0*/  @!P2 VIADD R31, R11.reuse, 0x80 ;  /* 0x000000800b1fa836 */ /* 0x040fe40000000000 */
[C---:B------:R-:W-:Y:S02]  /*10e0*/  @!P3 IADD3 R33, PT, PT, R11.reuse, 0xc0, RZ ;  /* 0x000000c00b21b810 */ /* 0x040fe40007ffe0ff */
[----:B------:R-:W1:Y:S08]  /*10f0*/  @!P1 LDC.64 R4, c[0x0][0x3a0] ;  /* 0x0000e800ff049b82 */ /* 0x000e700000000a00 */
[----:B------:R-:W2:Y:S08]  /*1100*/  @!P2 LDC.64 R6, c[0x0][0x3a0] ;  /* 0x0000e800ff06ab82 */ /* 0x000eb00000000a00 */
[----:B------:R-:W3:Y:S01]  /*1110*/  @!P3 LDC.64 R8, c[0x0][0x3a0] ;  /* 0x0000e800ff08bb82 */ /* 0x000ee20000000a00 */
[----:B0-----:R-:W-:-:S05]  /*1120*/  @!P0 IMAD.WIDE.U32 R2, R11, 0x4, R2 ;  /* 0x000000040b028825 */ /* 0x001fca00078e0002 */
[----:B------:R-:W-:Y:S01]  /*1130*/  @!P0 STG.E.128 desc[UR12][R2.64], R12 ;  /* 0x0000000c02008986 */ /* 0x000fe2000c101d0c */
[----:B-1----:R-:W-:-:S05]  /*1140*/  @!P1 IMAD.WIDE.U32 R4, R29, 0x4, R4 ;  /* 0x000000041d049825 */ /* 0x002fca00078e0004 */
[----:B------:R-:W-:Y:S01]  /*1150*/  @!P1 STG.E.128 desc[UR12][R4.64], R16 ;  /* 0x0000001004009986 */ /* 0x000fe2000c101d0c */
[----:B--2---:R-:W-:-:S05]  /*1160*/  @!P2 IMAD.WIDE.U32 R6, R31, 0x4, R6 ;  /* 0x000000041f06a825 */ /* 0x004fca00078e0006 */
[----:B------:R-:W-:Y:S01]  /*1170*/  @!P2 STG.E.128 desc[UR12][R6.64], R20 ;  /* 0x000000140600a986 */ /* 0x000fe2000c101d0c */
[----:B---3--:R-:W-:-:S05]  /*1180*/  @!P3 IMAD.WIDE.U32 R8, R33, 0x4, R8 ;  /* 0x000000042108b825 */ /* 0x008fca00078e0008 */
[----:B------:R-:W-:Y:S01]  /*1190*/  @!P3 STG.E.128 desc[UR12][R8.64], R24 ;  /* 0x000000180800b986 */ /* 0x000fe2000c101d0c */
[----:B------:R-:W-:Y:S06]  /*11a0*/  BAR.SYNC.DEFER_BLOCKING 0x0 ;  /* 0x0000000000007b1d */ /* 0x000fec0000010000 */
[----:B------:R-:W-:Y:S05]  /*11b0*/  EXIT ;  /* 0x000000000000794d */ /* 0x000fea0003800000 */
        .weak           $__internal_1_$__cuda_sm20_div_u16
        .type           $__internal_1_$__cuda_sm20_div_u16,@function
        .size           $__internal_1_$__cuda_sm20_div_u16,(.L_x_21 - $__internal_1_$__cuda_sm20_div_u16)
$__internal_1_$__cuda_sm20_div_u16:
[----:B------:R-:W0:Y:S01]  /*11c0*/  I2F.U16 R6, R4 ;  /* 0x0000000400067306 */ /* 0x000e220000101000 */
[----:B------:R-:W-:Y:S01]  /*11d0*/  HFMA2 R7, -RZ, RZ, 15, 0 ;  /* 0x4b800000ff077431 */ /* 0x000fe200000001ff */
[----:B------:R-:W-:Y:S02]  /*11e0*/  I2FP.F32.U32.RZ R5, R5 ;  /* 0x0000000500057245 */ /* 0x000fe4000020d000 */
[C---:B0-----:R-:W-:Y:S02]  /*11f0*/  FSETP.GEU.AND P1, PT, |R6|.reuse, 1.175494350822287508e-38, PT ;  /* 0x008000000600780b */ /* 0x041fe40003f2e200 */
[----:B------:R-:W-:Y:S02]  /*1200*/  FSETP.GT.AND P0, PT, |R6|, 8.50705917302346158658e+37, PT ;  /* 0x7e8000000600780b */ /* 0x000fe40003f04200 */
[----:B------:R-:W-:-:S04]  /*1210*/  FSEL R7, R7, 1, !P1 ;  /* 0x3f80000007077808 */ /* 0x000fc80004800000 */
[----:B------:R-:W-:Y:S02]  /*1220*/  FSEL R7, R7, 0.25, !P0 ;  /* 0x3e80000007077808 */ /* 0x000fe40004000000 */
[----:B------:R-:W-:Y:S02]  /*1230*/  ISETP.NE.U32.AND P0, PT, R4, RZ, PT ;  /* 0x000000ff0400720c */ /* 0x000fe40003f05070 */
[----:B------:R-:W-:Y:S01]  /*1240*/  MOV R4, R9 ;  /* 0x0000000900047202 */ /* 0x000fe20000000f00 */
[----:B------:R-:W-:-:S06]  /*1250*/  FMUL R6, R6, R7 ;  /* 0x0000000706067220 */ /* 0x000fcc0000400000 */
[----:B------:R-:W0:Y:S02]  /*1260*/  MUFU.RCP R6, R6 ;  /* 0x0000000600067308 */ /* 0x000e240000001000 */
[----:B0-----:R-:W-:-:S04]  /*1270*/  FMUL R7, R7, R6 ;  /* 0x0000000607077220 */ /* 0x001fc80000400000 */
[----:B------:R-:W-:-:S04]  /*1280*/  VIADD R8, R7, 0x2 ;  /* 0x0000000207087836 */ /* 0x000fc80000000000 */
[----:B------:R-:W-:Y:S01]  /*1290*/  FMUL.RZ R8, R5, R8 ;  /* 0x0000000805087220 */ /* 0x000fe2000040c000 */
[----:B------:R-:W-:-:S05]  /*12a0*/  HFMA2 R5, -RZ, RZ, 0, 0 ;  /* 0x00000000ff057431 */ /* 0x000fca00000001ff */
[----:B------:R-:W0:Y:S02]  /*12b0*/  F2I.U32.TRUNC.NTZ R8, R8 ;  /* 0x0000000800087305 */ /* 0x000e24000020f000 */
[----:B0-----:R-:W-:Y:S02]  /*12c0*/  LOP3.LUT R50, R8, 0xffff, RZ, 0xc0, !PT ;  /* 0x0000ffff08327812 */ /* 0x001fe400078ec0ff */
[----:B------:R-:W-:Y:S01]  /*12d0*/  @!P0 MOV R50, 0xffffffff ;  /* 0xffffffff00328802 */ /* 0x000fe20000000f00 */
[----:B------:R-:W-:Y:S06]  /*12e0*/  RET.REL.NODEC R4 `(_Z9cuda_gemmIiLj256ELj1ELj1ELj4096ELj64ELj64ELj128ELj0ELj1EEvjjjPKT_S2_PS0_jjj) ;  /* 0xffffffec04447950 */ /* 0x000fec0003c3ffff */
.L_x_19:
        /* <DEDUP_REMOVED lines=9> */
.L_x_21:


//--------------------- .nv.shared._Z9cuda_gemmIiLj256ELj1ELj1ELj4096ELj64ELj64ELj128ELj1ELj1EEvjjjPKT_S2_PS0_jjj --------------------------
	.section	.nv.shared._Z9cuda_gemmIiLj256ELj1ELj1ELj4096ELj64ELj64ELj128ELj1ELj1EEvjjjPKT_S2_PS0_jjj,"aw",@nobits
	.sectionflags	@""
	.align	4
.nv.shared._Z9cuda_gemmIiLj256ELj1ELj1ELj4096ELj64ELj64ELj128ELj1ELj1EEvjjjPKT_S2_PS0_jjj:
	.zero		17664


//--------------------- .nv.shared.reserved.0     --------------------------
	.section	.nv.shared.reserved.0,"aw",@nobits
	.weak		__nv_reservedSMEM_offset_0_alias
	.size		__nv_reservedSMEM_offset_0_alias, 0, 64
	.other		__nv_reservedSMEM_offset_0_alias,@"STO_CUDA_RESERVED_SHARED STV_DEFAULT"
__nv_reservedSMEM_offset_0_alias:
	.zero		0
	.zero		64


//--------------------- .nv.shared._Z9cuda_gemmIiLj256ELj1ELj1ELj4096ELj64ELj64ELj128ELj0ELj1EEvjjjPKT_S2_PS0_jjj --------------------------
	.section	.nv.shared._Z9cuda_gemmIiLj256ELj1ELj1ELj4096ELj64ELj64ELj128ELj0ELj1EEvjjjPKT_S2_PS0_jjj,"aw",@nobits
	.sectionflags	@""
	.align	4
.nv.shared._Z9cuda_gemmIiLj256ELj1ELj1ELj4096ELj64ELj64ELj128ELj0ELj1EEvjjjPKT_S2_PS0_jjj:
	.zero		17664


//--------------------- .nv.constant0._Z9cuda_gemmIiLj256ELj1ELj1ELj4096ELj64ELj64ELj128ELj1ELj1EEvjjjPKT_S2_PS0_jjj --------------------------
	.section	.nv.constant0._Z9cuda_gemmIiLj256ELj1ELj1ELj4096ELj64ELj64ELj128ELj1ELj1EEvjjjPKT_S2_PS0_jjj,"a",@progbits
	.sectionflags	@""
	.align	4
.nv.constant0._Z9cuda_gemmIiLj256ELj1ELj1ELj4096ELj64ELj64ELj128ELj1ELj1EEvjjjPKT_S2_PS0_jjj:
	.zero		948


//--------------------- .nv.constant0._Z9cuda_gemmIiLj256ELj1ELj1ELj4096ELj64ELj64ELj128ELj0ELj1EEvjjjPKT_S2_PS0_jjj --------------------------
	.section	.nv.constant0._Z9cuda_gemmIiLj256ELj1ELj1ELj4096ELj64ELj64ELj128ELj0ELj1EEvjjjPKT_S2_PS0_jjj,"a",@progbits
	.sectionflags	@""
	.align	4
.nv.constant0._Z9cuda_gemmIiLj256ELj1ELj1ELj4096ELj64ELj64ELj128ELj0ELj1EEvjjjPKT_S2_PS0_jjj:
	.zero		948


//--------------------- SYMBOLS --------------------------

	.type		.nv.reservedSmem.offset0,@object
	.size		.nv.reservedSmem.offset0,0x4
	.type		.nv.reservedSmem.cap,@object
	.size		.nv.reservedSmem.cap,0x4
